//
// Generated by NVIDIA NVVM Compiler
//
// Compiler Build ID: CL-36424714
// Cuda compilation tools, release 13.0, V13.0.88
// Based on NVVM 20.0.0
//

.version 9.0
.target sm_100
.address_size 64

	// .globl	_Z18realturingztrans_1Pyi

.visible .entry _Z18realturingztrans_1Pyi(
	.param .u64 .ptr .align 1 _Z18realturingztrans_1Pyi_param_0,
	.param .u32 _Z18realturingztrans_1Pyi_param_1
)
{
	.reg .pred 	%p<2>;
	.reg .b32 	%r<7>;
	.reg .b64 	%rd<8>;

	ld.param.u64 	%rd1, [_Z18realturingztrans_1Pyi_param_0];
	ld.param.u32 	%r2, [_Z18realturingztrans_1Pyi_param_1];
	mov.u32 	%r3, %ctaid.x;
	mov.u32 	%r4, %ntid.x;
	mov.u32 	%r5, %tid.x;
	mad.lo.s32 	%r1, %r3, %r4, %r5;
	setp.ge.s32 	%p1, %r1, %r2;
	@%p1 bra 	$L__BB0_2;
	cvta.to.global.u64 	%rd2, %rd1;
	mul.lo.s32 	%r6, %r1, %r1;
	cvt.u64.u32 	%rd3, %r6;
	mul.wide.s32 	%rd4, %r1, 8;
	add.s64 	%rd5, %rd2, %rd4;
	ld.global.u64 	%rd6, [%rd5];
	add.s64 	%rd7, %rd6, %rd3;
	st.global.u64 	[%rd5], %rd7;
$L__BB0_2:
	ret;

}
	// .globl	_Z18realturingztrans_2Pyi
.visible .entry _Z18realturingztrans_2Pyi(
	.param .u64 .ptr .align 1 _Z18realturingztrans_2Pyi_param_0,
	.param .u32 _Z18realturingztrans_2Pyi_param_1
)
{
	.reg .pred 	%p<2>;
	.reg .b32 	%r<13>;
	.reg .b64 	%rd<8>;

	ld.param.u64 	%rd1, [_Z18realturingztrans_2Pyi_param_0];
	ld.param.u32 	%r2, [_Z18realturingztrans_2Pyi_param_1];
	mov.u32 	%r3, %ctaid.x;
	mov.u32 	%r4, %ntid.x;
	mov.u32 	%r5, %tid.x;
	mad.lo.s32 	%r1, %r3, %r4, %r5;
	setp.ge.s32 	%p1, %r1, %r2;
	@%p1 bra 	$L__BB1_2;
	cvta.to.global.u64 	%rd2, %rd1;
	mul.hi.s32 	%r6, %r1, 1717986919;
	shr.u32 	%r7, %r6, 31;
	shr.s32 	%r8, %r6, 1;
	add.s32 	%r9, %r8, %r7;
	mul.lo.s32 	%r10, %r9, 5;
	sub.s32 	%r11, %r1, %r10;
	add.s32 	%r12, %r11, 17;
	cvt.u64.u32 	%rd3, %r12;
	mul.wide.s32 	%rd4, %r1, 8;
	add.s64 	%rd5, %rd2, %rd4;
	ld.global.u64 	%rd6, [%rd5];
	mul.lo.s64 	%rd7, %rd6, %rd3;
	st.global.u64 	[%rd5], %rd7;
$L__BB1_2:
	ret;

}
	// .globl	_Z18realturingztrans_3Pyi
.visible .entry _Z18realturingztrans_3Pyi(
	.param .u64 .ptr .align 1 _Z18realturingztrans_3Pyi_param_0,
	.param .u32 _Z18realturingztrans_3Pyi_param_1
)
{
	.reg .pred 	%p<2>;
	.reg .b32 	%r<8>;
	.reg .b64 	%rd<8>;

	ld.param.u64 	%rd1, [_Z18realturingztrans_3Pyi_param_0];
	ld.param.u32 	%r2, [_Z18realturingztrans_3Pyi_param_1];
	mov.u32 	%r3, %ctaid.x;
	mov.u32 	%r4, %ntid.x;
	mov.u32 	%r5, %tid.x;
	mad.lo.s32 	%r1, %r3, %r4, %r5;
	setp.ge.s32 	%p1, %r1, %r2;
	@%p1 bra 	$L__BB2_2;
	cvta.to.global.u64 	%rd2, %rd1;
	and.b32  	%r6, %r1, 7;
	shl.b32 	%r7, %r1, %r6;
	cvt.s64.s32 	%rd3, %r7;
	mul.wide.s32 	%rd4, %r1, 8;
	add.s64 	%rd5, %rd2, %rd4;
	ld.global.u64 	%rd6, [%rd5];
	xor.b64  	%rd7, %rd6, %rd3;
	st.global.u64 	[%rd5], %rd7;
$L__BB2_2:
	ret;

}
	// .globl	_Z18realturingztrans_4Pyi
.visible .entry _Z18realturingztrans_4Pyi(
	.param .u64 .ptr .align 1 _Z18realturingztrans_4Pyi_param_0,
	.param .u32 _Z18realturingztrans_4Pyi_param_1
)
{
	.reg .pred 	%p<2>;
	.reg .b32 	%r<6>;
	.reg .b64 	%rd<9>;

	ld.param.u64 	%rd1, [_Z18realturingztrans_4Pyi_param_0];
	ld.param.u32 	%r2, [_Z18realturingztrans_4Pyi_param_1];
	mov.u32 	%r3, %ctaid.x;
	mov.u32 	%r4, %ntid.x;
	mov.u32 	%r5, %tid.x;
	mad.lo.s32 	%r1, %r3, %r4, %r5;
	setp.ge.s32 	%p1, %r1, %r2;
	@%p1 bra 	$L__BB3_2;
	cvta.to.global.u64 	%rd2, %rd1;
	cvt.s64.s32 	%rd3, %r1;
	mul.wide.s32 	%rd4, %r1, 8;
	add.s64 	%rd5, %rd2, %rd4;
	ld.global.u64 	%rd6, [%rd5];
	sub.s64 	%rd7, %rd6, %rd3;
	add.s64 	%rd8, %rd7, 4294967296;
	st.global.u64 	[%rd5], %rd8;
$L__BB3_2:
	ret;

}
	// .globl	_Z18realturingztrans_5Pyi
.visible .entry _Z18realturingztrans_5Pyi(
	.param .u64 .ptr .align 1 _Z18realturingztrans_5Pyi_param_0,
	.param .u32 _Z18realturingztrans_5Pyi_param_1
)
{
	.reg .pred 	%p<2>;
	.reg .b32 	%r<11>;
	.reg .b64 	%rd<8>;

	ld.param.u64 	%rd1, [_Z18realturingztrans_5Pyi_param_0];
	ld.param.u32 	%r2, [_Z18realturingztrans_5Pyi_param_1];
	mov.u32 	%r3, %ctaid.x;
	mov.u32 	%r4, %ntid.x;
	mov.u32 	%r5, %tid.x;
	mad.lo.s32 	%r1, %r3, %r4, %r5;
	setp.ge.s32 	%p1, %r1, %r2;
	@%p1 bra 	$L__BB4_2;
	cvta.to.global.u64 	%rd2, %rd1;
	mul.lo.s32 	%r6, %r1, %r1;
	mul.hi.u32 	%r7, %r6, -1840700269;
	shr.u32 	%r8, %r7, 2;
	mul.lo.s32 	%r9, %r8, 7;
	sub.s32 	%r10, %r6, %r9;
	cvt.u64.u32 	%rd3, %r10;
	mul.wide.s32 	%rd4, %r1, 8;
	add.s64 	%rd5, %rd2, %rd4;
	ld.global.u64 	%rd6, [%rd5];
	sub.s64 	%rd7, %rd6, %rd3;
	st.global.u64 	[%rd5], %rd7;
$L__BB4_2:
	ret;

}
	// .globl	_Z18realturingztrans_6Pyi
.visible .entry _Z18realturingztrans_6Pyi(
	.param .u64 .ptr .align 1 _Z18realturingztrans_6Pyi_param_0,
	.param .u32 _Z18realturingztrans_6Pyi_param_1
)
{
	.reg .pred 	%p<2>;
	.reg .b32 	%r<6>;
	.reg .b64 	%rd<9>;

	ld.param.u64 	%rd1, [_Z18realturingztrans_6Pyi_param_0];
	ld.param.u32 	%r2, [_Z18realturingztrans_6Pyi_param_1];
	mov.u32 	%r3, %ctaid.x;
	mov.u32 	%r4, %ntid.x;
	mov.u32 	%r5, %tid.x;
	mad.lo.s32 	%r1, %r3, %r4, %r5;
	setp.ge.s32 	%p1, %r1, %r2;
	@%p1 bra 	$L__BB5_2;
	cvta.to.global.u64 	%rd2, %rd1;
	cvt.s64.s32 	%rd3, %r1;
	add.s64 	%rd4, %rd3, 4294967296;
	mul.wide.s32 	%rd5, %r1, 8;
	add.s64 	%rd6, %rd2, %rd5;
	ld.global.u64 	%rd7, [%rd6];
	mul.lo.s64 	%rd8, %rd7, %rd4;
	st.global.u64 	[%rd6], %rd8;
$L__BB5_2:
	ret;

}
	// .globl	_Z18realturingztrans_7Pyi
.visible .entry _Z18realturingztrans_7Pyi(
	.param .u64 .ptr .align 1 _Z18realturingztrans_7Pyi_param_0,
	.param .u32 _Z18realturingztrans_7Pyi_param_1
)
{
	.reg .pred 	%p<2>;
	.reg .b32 	%r<8>;
	.reg .b64 	%rd<8>;

	ld.param.u64 	%rd1, [_Z18realturingztrans_7Pyi_param_0];
	ld.param.u32 	%r2, [_Z18realturingztrans_7Pyi_param_1];
	mov.u32 	%r3, %ctaid.x;
	mov.u32 	%r4, %ntid.x;
	mov.u32 	%r5, %tid.x;
	mad.lo.s32 	%r1, %r3, %r4, %r5;
	setp.ge.s32 	%p1, %r1, %r2;
	@%p1 bra 	$L__BB6_2;
	cvta.to.global.u64 	%rd2, %rd1;
	and.b32  	%r6, %r1, 15;
	shr.s32 	%r7, %r1, %r6;
	cvt.s64.s32 	%rd3, %r7;
	mul.wide.s32 	%rd4, %r1, 8;
	add.s64 	%rd5, %rd2, %rd4;
	ld.global.u64 	%rd6, [%rd5];
	xor.b64  	%rd7, %rd6, %rd3;
	st.global.u64 	[%rd5], %rd7;
$L__BB6_2:
	ret;

}
	// .globl	_Z18realturingztrans_8Pyi
.visible .entry _Z18realturingztrans_8Pyi(
	.param .u64 .ptr .align 1 _Z18realturingztrans_8Pyi_param_0,
	.param .u32 _Z18realturingztrans_8Pyi_param_1
)
{
	.reg .pred 	%p<2>;
	.reg .b32 	%r<7>;
	.reg .b64 	%rd<8>;

	ld.param.u64 	%rd1, [_Z18realturingztrans_8Pyi_param_0];
	ld.param.u32 	%r2, [_Z18realturingztrans_8Pyi_param_1];
	mov.u32 	%r3, %ctaid.x;
	mov.u32 	%r4, %ntid.x;
	mov.u32 	%r5, %tid.x;
	mad.lo.s32 	%r1, %r3, %r4, %r5;
	setp.ge.s32 	%p1, %r1, %r2;
	@%p1 bra 	$L__BB7_2;
	cvta.to.global.u64 	%rd2, %rd1;
	mul.lo.s32 	%r6, %r1, 31;
	cvt.s64.s32 	%rd3, %r6;
	mul.wide.s32 	%rd4, %r1, 8;
	add.s64 	%rd5, %rd2, %rd4;
	ld.global.u64 	%rd6, [%rd5];
	add.s64 	%rd7, %rd6, %rd3;
	st.global.u64 	[%rd5], %rd7;
$L__BB7_2:
	ret;

}
	// .globl	_Z18realturingztrans_9Pyi
.visible .entry _Z18realturingztrans_9Pyi(
	.param .u64 .ptr .align 1 _Z18realturingztrans_9Pyi_param_0,
	.param .u32 _Z18realturingztrans_9Pyi_param_1
)
{
	.reg .pred 	%p<2>;
	.reg .b32 	%r<12>;
	.reg .b64 	%rd<8>;

	ld.param.u64 	%rd1, [_Z18realturingztrans_9Pyi_param_0];
	ld.param.u32 	%r2, [_Z18realturingztrans_9Pyi_param_1];
	mov.u32 	%r3, %ctaid.x;
	mov.u32 	%r4, %ntid.x;
	mov.u32 	%r5, %tid.x;
	mad.lo.s32 	%r1, %r3, %r4, %r5;
	setp.ge.s32 	%p1, %r1, %r2;
	@%p1 bra 	$L__BB8_2;
	cvta.to.global.u64 	%rd2, %rd1;
	mul.lo.s32 	%r6, %r1, %r1;
	mul.hi.u32 	%r7, %r6, 1717986919;
	shr.u32 	%r8, %r7, 1;
	mul.lo.s32 	%r9, %r8, 5;
	sub.s32 	%r10, %r6, %r9;
	add.s32 	%r11, %r10, 7;
	cvt.u64.u32 	%rd3, %r11;
	mul.wide.s32 	%rd4, %r1, 8;
	add.s64 	%rd5, %rd2, %rd4;
	ld.global.u64 	%rd6, [%rd5];
	mul.lo.s64 	%rd7, %rd6, %rd3;
	st.global.u64 	[%rd5], %rd7;
$L__BB8_2:
	ret;

}
	// .globl	_Z19realturingztrans_10Pyi
.visible .entry _Z19realturingztrans_10Pyi(
	.param .u64 .ptr .align 1 _Z19realturingztrans_10Pyi_param_0,
	.param .u32 _Z19realturingztrans_10Pyi_param_1
)
{
	.reg .pred 	%p<2>;
	.reg .b32 	%r<8>;
	.reg .b64 	%rd<8>;

	ld.param.u64 	%rd1, [_Z19realturingztrans_10Pyi_param_0];
	ld.param.u32 	%r2, [_Z19realturingztrans_10Pyi_param_1];
	mov.u32 	%r3, %ctaid.x;
	mov.u32 	%r4, %ntid.x;
	mov.u32 	%r5, %tid.x;
	mad.lo.s32 	%r1, %r3, %r4, %r5;
	setp.ge.s32 	%p1, %r1, %r2;
	@%p1 bra 	$L__BB9_2;
	cvta.to.global.u64 	%rd2, %rd1;
	and.b32  	%r6, %r1, 31;
	shl.b32 	%r7, %r1, %r6;
	cvt.s64.s32 	%rd3, %r7;
	mul.wide.s32 	%rd4, %r1, 8;
	add.s64 	%rd5, %rd2, %rd4;
	ld.global.u64 	%rd6, [%rd5];
	xor.b64  	%rd7, %rd6, %rd3;
	st.global.u64 	[%rd5], %rd7;
$L__BB9_2:
	ret;

}
	// .globl	_Z19realturingztrans_11Pyi
.visible .entry _Z19realturingztrans_11Pyi(
	.param .u64 .ptr .align 1 _Z19realturingztrans_11Pyi_param_0,
	.param .u32 _Z19realturingztrans_11Pyi_param_1
)
{
	.reg .pred 	%p<2>;
	.reg .b32 	%r<6>;
	.reg .b64 	%rd<8>;

	ld.param.u64 	%rd1, [_Z19realturingztrans_11Pyi_param_0];
	ld.param.u32 	%r2, [_Z19realturingztrans_11Pyi_param_1];
	mov.u32 	%r3, %ctaid.x;
	mov.u32 	%r4, %ntid.x;
	mov.u32 	%r5, %tid.x;
	mad.lo.s32 	%r1, %r3, %r4, %r5;
	setp.ge.s32 	%p1, %r1, %r2;
	@%p1 bra 	$L__BB10_2;
	cvta.to.global.u64 	%rd2, %rd1;
	cvt.s64.s32 	%rd3, %r1;
	mul.wide.s32 	%rd4, %r1, 8;
	add.s64 	%rd5, %rd2, %rd4;
	ld.global.u64 	%rd6, [%rd5];
	sub.s64 	%rd7, %rd6, %rd3;
	st.global.u64 	[%rd5], %rd7;
$L__BB10_2:
	ret;

}
	// .globl	_Z19realturingztrans_12Pyi
.visible .entry _Z19realturingztrans_12Pyi(
	.param .u64 .ptr .align 1 _Z19realturingztrans_12Pyi_param_0,
	.param .u32 _Z19realturingztrans_12Pyi_param_1
)
{
	.reg .pred 	%p<2>;
	.reg .b32 	%r<14>;
	.reg .b64 	%rd<8>;

	ld.param.u64 	%rd1, [_Z19realturingztrans_12Pyi_param_0];
	ld.param.u32 	%r2, [_Z19realturingztrans_12Pyi_param_1];
	mov.u32 	%r3, %ctaid.x;
	mov.u32 	%r4, %ntid.x;
	mov.u32 	%r5, %tid.x;
	mad.lo.s32 	%r1, %r3, %r4, %r5;
	setp.ge.s32 	%p1, %r1, %r2;
	@%p1 bra 	$L__BB11_2;
	cvta.to.global.u64 	%rd2, %rd1;
	mul.lo.s32 	%r6, %r1, 37;
	mul.hi.s32 	%r7, %r6, 780903145;
	shr.u32 	%r8, %r7, 31;
	shr.s32 	%r9, %r7, 1;
	add.s32 	%r10, %r9, %r8;
	mul.lo.s32 	%r11, %r10, 11;
	sub.s32 	%r12, %r6, %r11;
	add.s32 	%r13, %r12, 5;
	cvt.s64.s32 	%rd3, %r13;
	mul.wide.s32 	%rd4, %r1, 8;
	add.s64 	%rd5, %rd2, %rd4;
	ld.global.u64 	%rd6, [%rd5];
	mul.lo.s64 	%rd7, %rd6, %rd3;
	st.global.u64 	[%rd5], %rd7;
$L__BB11_2:
	ret;

}
	// .globl	_Z19realturingztrans_13Pyi
.visible .entry _Z19realturingztrans_13Pyi(
	.param .u64 .ptr .align 1 _Z19realturingztrans_13Pyi_param_0,
	.param .u32 _Z19realturingztrans_13Pyi_param_1
)
{
	.reg .pred 	%p<2>;
	.reg .b32 	%r<8>;
	.reg .b64 	%rd<8>;

	ld.param.u64 	%rd1, [_Z19realturingztrans_13Pyi_param_0];
	ld.param.u32 	%r2, [_Z19realturingztrans_13Pyi_param_1];
	mov.u32 	%r3, %ctaid.x;
	mov.u32 	%r4, %ntid.x;
	mov.u32 	%r5, %tid.x;
	mad.lo.s32 	%r1, %r3, %r4, %r5;
	setp.ge.s32 	%p1, %r1, %r2;
	@%p1 bra 	$L__BB12_2;
	cvta.to.global.u64 	%rd2, %rd1;
	and.b32  	%r6, %r1, 63;
	shr.s32 	%r7, %r1, %r6;
	cvt.s64.s32 	%rd3, %r7;
	mul.wide.s32 	%rd4, %r1, 8;
	add.s64 	%rd5, %rd2, %rd4;
	ld.global.u64 	%rd6, [%rd5];
	xor.b64  	%rd7, %rd6, %rd3;
	st.global.u64 	[%rd5], %rd7;
$L__BB12_2:
	ret;

}
	// .globl	_Z19realturingztrans_14Pyi
.visible .entry _Z19realturingztrans_14Pyi(
	.param .u64 .ptr .align 1 _Z19realturingztrans_14Pyi_param_0,
	.param .u32 _Z19realturingztrans_14Pyi_param_1
)
{
	.reg .pred 	%p<2>;
	.reg .b32 	%r<7>;
	.reg .b64 	%rd<8>;

	ld.param.u64 	%rd1, [_Z19realturingztrans_14Pyi_param_0];
	ld.param.u32 	%r2, [_Z19realturingztrans_14Pyi_param_1];
	mov.u32 	%r3, %ctaid.x;
	mov.u32 	%r4, %ntid.x;
	mov.u32 	%r5, %tid.x;
	mad.lo.s32 	%r1, %r3, %r4, %r5;
	setp.ge.s32 	%p1, %r1, %r2;
	@%p1 bra 	$L__BB13_2;
	cvta.to.global.u64 	%rd2, %rd1;
	mul.lo.s32 	%r6, %r1, 41;
	cvt.s64.s32 	%rd3, %r6;
	mul.wide.s32 	%rd4, %r1, 8;
	add.s64 	%rd5, %rd2, %rd4;
	ld.global.u64 	%rd6, [%rd5];
	add.s64 	%rd7, %rd6, %rd3;
	st.global.u64 	[%rd5], %rd7;
$L__BB13_2:
	ret;

}
	// .globl	_Z19realturingztrans_15Pyi
.visible .entry _Z19realturingztrans_15Pyi(
	.param .u64 .ptr .align 1 _Z19realturingztrans_15Pyi_param_0,
	.param .u32 _Z19realturingztrans_15Pyi_param_1
)
{
	.reg .pred 	%p<2>;
	.reg .b32 	%r<12>;
	.reg .b64 	%rd<8>;

	ld.param.u64 	%rd1, [_Z19realturingztrans_15Pyi_param_0];
	ld.param.u32 	%r2, [_Z19realturingztrans_15Pyi_param_1];
	mov.u32 	%r3, %ctaid.x;
	mov.u32 	%r4, %ntid.x;
	mov.u32 	%r5, %tid.x;
	mad.lo.s32 	%r1, %r3, %r4, %r5;
	setp.ge.s32 	%p1, %r1, %r2;
	@%p1 bra 	$L__BB14_2;
	cvta.to.global.u64 	%rd2, %rd1;
	mul.lo.s32 	%r6, %r1, %r1;
	mul.hi.u32 	%r7, %r6, -1840700269;
	shr.u32 	%r8, %r7, 2;
	mul.lo.s32 	%r9, %r8, 7;
	sub.s32 	%r10, %r6, %r9;
	add.s32 	%r11, %r10, 13;
	cvt.u64.u32 	%rd3, %r11;
	mul.wide.s32 	%rd4, %r1, 8;
	add.s64 	%rd5, %rd2, %rd4;
	ld.global.u64 	%rd6, [%rd5];
	mul.lo.s64 	%rd7, %rd6, %rd3;
	st.global.u64 	[%rd5], %rd7;
$L__BB14_2:
	ret;

}
	// .globl	_Z19realturingztrans_16Pyi
.visible .entry _Z19realturingztrans_16Pyi(
	.param .u64 .ptr .align 1 _Z19realturingztrans_16Pyi_param_0,
	.param .u32 _Z19realturingztrans_16Pyi_param_1
)
{
	.reg .pred 	%p<2>;
	.reg .b32 	%r<8>;
	.reg .b64 	%rd<8>;

	ld.param.u64 	%rd1, [_Z19realturingztrans_16Pyi_param_0];
	ld.param.u32 	%r2, [_Z19realturingztrans_16Pyi_param_1];
	mov.u32 	%r3, %ctaid.x;
	mov.u32 	%r4, %ntid.x;
	mov.u32 	%r5, %tid.x;
	mad.lo.s32 	%r1, %r3, %r4, %r5;
	setp.ge.s32 	%p1, %r1, %r2;
	@%p1 bra 	$L__BB15_2;
	cvta.to.global.u64 	%rd2, %rd1;
	and.b32  	%r6, %r1, 7;
	shl.b32 	%r7, %r1, %r6;
	cvt.s64.s32 	%rd3, %r7;
	mul.wide.s32 	%rd4, %r1, 8;
	add.s64 	%rd5, %rd2, %rd4;
	ld.global.u64 	%rd6, [%rd5];
	xor.b64  	%rd7, %rd6, %rd3;
	st.global.u64 	[%rd5], %rd7;
$L__BB15_2:
	ret;

}
	// .globl	_Z19realturingztrans_17Pyi
.visible .entry _Z19realturingztrans_17Pyi(
	.param .u64 .ptr .align 1 _Z19realturingztrans_17Pyi_param_0,
	.param .u32 _Z19realturingztrans_17Pyi_param_1
)
{
	.reg .pred 	%p<2>;
	.reg .b32 	%r<7>;
	.reg .b64 	%rd<8>;

	ld.param.u64 	%rd1, [_Z19realturingztrans_17Pyi_param_0];
	ld.param.u32 	%r2, [_Z19realturingztrans_17Pyi_param_1];
	mov.u32 	%r3, %ctaid.x;
	mov.u32 	%r4, %ntid.x;
	mov.u32 	%r5, %tid.x;
	mad.lo.s32 	%r1, %r3, %r4, %r5;
	setp.ge.s32 	%p1, %r1, %r2;
	@%p1 bra 	$L__BB16_2;
	cvta.to.global.u64 	%rd2, %rd1;
	mul.lo.s32 	%r6, %r1, 43;
	cvt.s64.s32 	%rd3, %r6;
	mul.wide.s32 	%rd4, %r1, 8;
	add.s64 	%rd5, %rd2, %rd4;
	ld.global.u64 	%rd6, [%rd5];
	add.s64 	%rd7, %rd6, %rd3;
	st.global.u64 	[%rd5], %rd7;
$L__BB16_2:
	ret;

}
	// .globl	_Z19realturingztrans_18Pyi
.visible .entry _Z19realturingztrans_18Pyi(
	.param .u64 .ptr .align 1 _Z19realturingztrans_18Pyi_param_0,
	.param .u32 _Z19realturingztrans_18Pyi_param_1
)
{
	.reg .pred 	%p<2>;
	.reg .b32 	%r<14>;
	.reg .b64 	%rd<8>;

	ld.param.u64 	%rd1, [_Z19realturingztrans_18Pyi_param_0];
	ld.param.u32 	%r2, [_Z19realturingztrans_18Pyi_param_1];
	mov.u32 	%r3, %ctaid.x;
	mov.u32 	%r4, %ntid.x;
	mov.u32 	%r5, %tid.x;
	mad.lo.s32 	%r1, %r3, %r4, %r5;
	setp.ge.s32 	%p1, %r1, %r2;
	@%p1 bra 	$L__BB17_2;
	cvta.to.global.u64 	%rd2, %rd1;
	mul.lo.s32 	%r6, %r1, 47;
	mul.hi.s32 	%r7, %r6, 780903145;
	shr.u32 	%r8, %r7, 31;
	shr.s32 	%r9, %r7, 1;
	add.s32 	%r10, %r9, %r8;
	mul.lo.s32 	%r11, %r10, 11;
	sub.s32 	%r12, %r6, %r11;
	add.s32 	%r13, %r12, 19;
	cvt.u64.u32 	%rd3, %r13;
	mul.wide.s32 	%rd4, %r1, 8;
	add.s64 	%rd5, %rd2, %rd4;
	ld.global.u64 	%rd6, [%rd5];
	mul.lo.s64 	%rd7, %rd6, %rd3;
	st.global.u64 	[%rd5], %rd7;
$L__BB17_2:
	ret;

}
	// .globl	_Z19realturingztrans_19Pyi
.visible .entry _Z19realturingztrans_19Pyi(
	.param .u64 .ptr .align 1 _Z19realturingztrans_19Pyi_param_0,
	.param .u32 _Z19realturingztrans_19Pyi_param_1
)
{
	.reg .pred 	%p<2>;
	.reg .b32 	%r<8>;
	.reg .b64 	%rd<8>;

	ld.param.u64 	%rd1, [_Z19realturingztrans_19Pyi_param_0];
	ld.param.u32 	%r2, [_Z19realturingztrans_19Pyi_param_1];
	mov.u32 	%r3, %ctaid.x;
	mov.u32 	%r4, %ntid.x;
	mov.u32 	%r5, %tid.x;
	mad.lo.s32 	%r1, %r3, %r4, %r5;
	setp.ge.s32 	%p1, %r1, %r2;
	@%p1 bra 	$L__BB18_2;
	cvta.to.global.u64 	%rd2, %rd1;
	and.b32  	%r6, %r1, 15;
	shr.s32 	%r7, %r1, %r6;
	cvt.s64.s32 	%rd3, %r7;
	mul.wide.s32 	%rd4, %r1, 8;
	add.s64 	%rd5, %rd2, %rd4;
	ld.global.u64 	%rd6, [%rd5];
	xor.b64  	%rd7, %rd6, %rd3;
	st.global.u64 	[%rd5], %rd7;
$L__BB18_2:
	ret;

}
	// .globl	_Z19realturingztrans_20Pyi
.visible .entry _Z19realturingztrans_20Pyi(
	.param .u64 .ptr .align 1 _Z19realturingztrans_20Pyi_param_0,
	.param .u32 _Z19realturingztrans_20Pyi_param_1
)
{
	.reg .pred 	%p<2>;
	.reg .b32 	%r<7>;
	.reg .b64 	%rd<8>;

	ld.param.u64 	%rd1, [_Z19realturingztrans_20Pyi_param_0];
	ld.param.u32 	%r2, [_Z19realturingztrans_20Pyi_param_1];
	mov.u32 	%r3, %ctaid.x;
	mov.u32 	%r4, %ntid.x;
	mov.u32 	%r5, %tid.x;
	mad.lo.s32 	%r1, %r3, %r4, %r5;
	setp.ge.s32 	%p1, %r1, %r2;
	@%p1 bra 	$L__BB19_2;
	cvta.to.global.u64 	%rd2, %rd1;
	mul.lo.s32 	%r6, %r1, 53;
	cvt.s64.s32 	%rd3, %r6;
	mul.wide.s32 	%rd4, %r1, 8;
	add.s64 	%rd5, %rd2, %rd4;
	ld.global.u64 	%rd6, [%rd5];
	add.s64 	%rd7, %rd6, %rd3;
	st.global.u64 	[%rd5], %rd7;
$L__BB19_2:
	ret;

}
	// .globl	_Z19realturingztrans_21Pyi
.visible .entry _Z19realturingztrans_21Pyi(
	.param .u64 .ptr .align 1 _Z19realturingztrans_21Pyi_param_0,
	.param .u32 _Z19realturingztrans_21Pyi_param_1
)
{
	.reg .pred 	%p<2>;
	.reg .b32 	%r<12>;
	.reg .b64 	%rd<8>;

	ld.param.u64 	%rd1, [_Z19realturingztrans_21Pyi_param_0];
	ld.param.u32 	%r2, [_Z19realturingztrans_21Pyi_param_1];
	mov.u32 	%r3, %ctaid.x;
	mov.u32 	%r4, %ntid.x;
	mov.u32 	%r5, %tid.x;
	mad.lo.s32 	%r1, %r3, %r4, %r5;
	setp.ge.s32 	%p1, %r1, %r2;
	@%p1 bra 	$L__BB20_2;
	cvta.to.global.u64 	%rd2, %rd1;
	mul.lo.s32 	%r6, %r1, %r1;
	mul.hi.u32 	%r7, %r6, 1717986919;
	shr.u32 	%r8, %r7, 1;
	mul.lo.s32 	%r9, %r8, 5;
	sub.s32 	%r10, %r6, %r9;
	add.s32 	%r11, %r10, 29;
	cvt.u64.u32 	%rd3, %r11;
	mul.wide.s32 	%rd4, %r1, 8;
	add.s64 	%rd5, %rd2, %rd4;
	ld.global.u64 	%rd6, [%rd5];
	mul.lo.s64 	%rd7, %rd6, %rd3;
	st.global.u64 	[%rd5], %rd7;
$L__BB20_2:
	ret;

}
	// .globl	_Z19realturingztrans_22Pyi
.visible .entry _Z19realturingztrans_22Pyi(
	.param .u64 .ptr .align 1 _Z19realturingztrans_22Pyi_param_0,
	.param .u32 _Z19realturingztrans_22Pyi_param_1
)
{
	.reg .pred 	%p<2>;
	.reg .b32 	%r<8>;
	.reg .b64 	%rd<8>;

	ld.param.u64 	%rd1, [_Z19realturingztrans_22Pyi_param_0];
	ld.param.u32 	%r2, [_Z19realturingztrans_22Pyi_param_1];
	mov.u32 	%r3, %ctaid.x;
	mov.u32 	%r4, %ntid.x;
	mov.u32 	%r5, %tid.x;
	mad.lo.s32 	%r1, %r3, %r4, %r5;
	setp.ge.s32 	%p1, %r1, %r2;
	@%p1 bra 	$L__BB21_2;
	cvta.to.global.u64 	%rd2, %rd1;
	and.b32  	%r6, %r1, 31;
	shl.b32 	%r7, %r1, %r6;
	cvt.s64.s32 	%rd3, %r7;
	mul.wide.s32 	%rd4, %r1, 8;
	add.s64 	%rd5, %rd2, %rd4;
	ld.global.u64 	%rd6, [%rd5];
	xor.b64  	%rd7, %rd6, %rd3;
	st.global.u64 	[%rd5], %rd7;
$L__BB21_2:
	ret;

}
	// .globl	_Z19realturingztrans_23Pyi
.visible .entry _Z19realturingztrans_23Pyi(
	.param .u64 .ptr .align 1 _Z19realturingztrans_23Pyi_param_0,
	.param .u32 _Z19realturingztrans_23Pyi_param_1
)
{
	.reg .pred 	%p<2>;
	.reg .b32 	%r<6>;
	.reg .b64 	%rd<8>;

	ld.param.u64 	%rd1, [_Z19realturingztrans_23Pyi_param_0];
	ld.param.u32 	%r2, [_Z19realturingztrans_23Pyi_param_1];
	mov.u32 	%r3, %ctaid.x;
	mov.u32 	%r4, %ntid.x;
	mov.u32 	%r5, %tid.x;
	mad.lo.s32 	%r1, %r3, %r4, %r5;
	setp.ge.s32 	%p1, %r1, %r2;
	@%p1 bra 	$L__BB22_2;
	cvta.to.global.u64 	%rd2, %rd1;
	cvt.s64.s32 	%rd3, %r1;
	mul.wide.s32 	%rd4, %r1, 8;
	add.s64 	%rd5, %rd2, %rd4;
	ld.global.u64 	%rd6, [%rd5];
	sub.s64 	%rd7, %rd6, %rd3;
	st.global.u64 	[%rd5], %rd7;
$L__BB22_2:
	ret;

}
	// .globl	_Z19realturingztrans_24Pyi
.visible .entry _Z19realturingztrans_24Pyi(
	.param .u64 .ptr .align 1 _Z19realturingztrans_24Pyi_param_0,
	.param .u32 _Z19realturingztrans_24Pyi_param_1
)
{
	.reg .pred 	%p<2>;
	.reg .b32 	%r<14>;
	.reg .b64 	%rd<8>;

	ld.param.u64 	%rd1, [_Z19realturingztrans_24Pyi_param_0];
	ld.param.u32 	%r2, [_Z19realturingztrans_24Pyi_param_1];
	mov.u32 	%r3, %ctaid.x;
	mov.u32 	%r4, %ntid.x;
	mov.u32 	%r5, %tid.x;
	mad.lo.s32 	%r1, %r3, %r4, %r5;
	setp.ge.s32 	%p1, %r1, %r2;
	@%p1 bra 	$L__BB23_2;
	cvta.to.global.u64 	%rd2, %rd1;
	mul.lo.s32 	%r6, %r1, 59;
	mul.hi.s32 	%r7, %r6, 780903145;
	shr.u32 	%r8, %r7, 31;
	shr.s32 	%r9, %r7, 1;
	add.s32 	%r10, %r9, %r8;
	mul.lo.s32 	%r11, %r10, 11;
	sub.s32 	%r12, %r6, %r11;
	add.s32 	%r13, %r12, 37;
	cvt.u64.u32 	%rd3, %r13;
	mul.wide.s32 	%rd4, %r1, 8;
	add.s64 	%rd5, %rd2, %rd4;
	ld.global.u64 	%rd6, [%rd5];
	mul.lo.s64 	%rd7, %rd6, %rd3;
	st.global.u64 	[%rd5], %rd7;
$L__BB23_2:
	ret;

}
	// .globl	_Z19realturingztrans_25Pyi
.visible .entry _Z19realturingztrans_25Pyi(
	.param .u64 .ptr .align 1 _Z19realturingztrans_25Pyi_param_0,
	.param .u32 _Z19realturingztrans_25Pyi_param_1
)
{
	.reg .pred 	%p<2>;
	.reg .b32 	%r<8>;
	.reg .b64 	%rd<8>;

	ld.param.u64 	%rd1, [_Z19realturingztrans_25Pyi_param_0];
	ld.param.u32 	%r2, [_Z19realturingztrans_25Pyi_param_1];
	mov.u32 	%r3, %ctaid.x;
	mov.u32 	%r4, %ntid.x;
	mov.u32 	%r5, %tid.x;
	mad.lo.s32 	%r1, %r3, %r4, %r5;
	setp.ge.s32 	%p1, %r1, %r2;
	@%p1 bra 	$L__BB24_2;
	cvta.to.global.u64 	%rd2, %rd1;
	and.b32  	%r6, %r1, 63;
	shr.s32 	%r7, %r1, %r6;
	cvt.s64.s32 	%rd3, %r7;
	mul.wide.s32 	%rd4, %r1, 8;
	add.s64 	%rd5, %rd2, %rd4;
	ld.global.u64 	%rd6, [%rd5];
	xor.b64  	%rd7, %rd6, %rd3;
	st.global.u64 	[%rd5], %rd7;
$L__BB24_2:
	ret;

}


// ===== COMPILED SASS (sm_100) =====

	.target	sm_100

	.elftype	@"ET_EXEC"


//--------------------- .note.nv.tkinfo           --------------------------
	.section	.note.nv.tkinfo,"",@"SHT_NOTE"
	.sectionflags	@"SHF_NOTE_NV_TKINFO"
	.tkinfo
        /*0018*/ 	.word	0x00000002
        /*0030*/ 	.string	""
        /*0030*/ 	.string	"ptxas"
        /*0030*/ 	.string	"Cuda compilation tools, release 13.0, V13.0.88"
        /*0030*/ 	.string	"Build cuda_13.0.r13.0/compiler.36424714_0"
        /*0030*/ 	.string	"-arch sm_100 -m 64 "



//--------------------- .note.nv.cuinfo           --------------------------
	.section	.note.nv.cuinfo,"",@"SHT_NOTE"
	.sectionflags	@"SHF_NOTE_NV_CUINFO"
        /*0018*/ 	.short	0x0002
        /*001a*/ 	.short	0x0064
        /*001c*/ 	.short	0x0082
	.zero		2


//--------------------- .nv.info                  --------------------------
	.section	.nv.info,"",@"SHT_CUDA_INFO"
	.align	4


	//----- nvinfo : EIATTR_REGCOUNT
	.align		4
        /*0000*/ 	.byte	0x04, 0x2f
        /*0002*/ 	.short	(.L_1 - .L_0)
	.align		4
.L_0:
        /*0004*/ 	.word	index@(_Z18realturingztrans_1Pyi)
        /*0008*/ 	.word	0x0000000a


	//----- nvinfo : EIATTR_FRAME_SIZE
	.align		4
.L_1:
        /*000c*/ 	.byte	0x04, 0x11
        /*000e*/ 	.short	(.L_3 - .L_2)
	.align		4
.L_2:
        /*0010*/ 	.word	index@(_Z18realturingztrans_1Pyi)
        /*0014*/ 	.word	0x00000000


	//----- nvinfo : EIATTR_REGCOUNT
	.align		4
.L_3:
        /*0018*/ 	.byte	0x04, 0x2f
        /*001a*/ 	.short	(.L_5 - .L_4)
	.align		4
.L_4:
        /*001c*/ 	.word	index@(_Z18realturingztrans_2Pyi)
        /*0020*/ 	.word	0x0000000c


	//----- nvinfo : EIATTR_FRAME_SIZE
	.align		4
.L_5:
        /*0024*/ 	.byte	0x04, 0x11
        /*0026*/ 	.short	(.L_7 - .L_6)
	.align		4
.L_6:
        /*0028*/ 	.word	index@(_Z18realturingztrans_2Pyi)
        /*002c*/ 	.word	0x00000000


	//----- nvinfo : EIATTR_REGCOUNT
	.align		4
.L_7:
        /*0030*/ 	.byte	0x04, 0x2f
        /*0032*/ 	.short	(.L_9 - .L_8)
	.align		4
.L_8:
        /*0034*/ 	.word	index@(_Z18realturingztrans_3Pyi)
        /*0038*/ 	.word	0x0000000c


	//----- nvinfo : EIATTR_FRAME_SIZE
	.align		4
.L_9:
        /*003c*/ 	.byte	0x04, 0x11
        /*003e*/ 	.short	(.L_11 - .L_10)
	.align		4
.L_10:
        /*0040*/ 	.word	index@(_Z18realturingztrans_3Pyi)
        /*0044*/ 	.word	0x00000000


	//----- nvinfo : EIATTR_REGCOUNT
	.align		4
.L_11:
        /*0048*/ 	.byte	0x04, 0x2f
        /*004a*/ 	.short	(.L_13 - .L_12)
	.align		4
.L_12:
        /*004c*/ 	.word	index@(_Z18realturingztrans_4Pyi)
        /*0050*/ 	.word	0x0000000c


	//----- nvinfo : EIATTR_FRAME_SIZE
	.align		4
.L_13:
        /*0054*/ 	.byte	0x04, 0x11
        /*0056*/ 	.short	(.L_15 - .L_14)
	.align		4
.L_14:
        /*0058*/ 	.word	index@(_Z18realturingztrans_4Pyi)
        /*005c*/ 	.word	0x00000000


	//----- nvinfo : EIATTR_REGCOUNT
	.align		4
.L_15:
        /*0060*/ 	.byte	0x04, 0x2f
        /*0062*/ 	.short	(.L_17 - .L_16)
	.align		4
.L_16:
        /*0064*/ 	.word	index@(_Z18realturingztrans_5Pyi)
        /*0068*/ 	.word	0x0000000a


	//----- nvinfo : EIATTR_FRAME_SIZE
	.align		4
.L_17:
        /*006c*/ 	.byte	0x04, 0x11
        /*006e*/ 	.short	(.L_19 - .L_18)
	.align		4
.L_18:
        /*0070*/ 	.word	index@(_Z18realturingztrans_5Pyi)
        /*0074*/ 	.word	0x00000000


	//----- nvinfo : EIATTR_REGCOUNT
	.align		4
.L_19:
        /*0078*/ 	.byte	0x04, 0x2f
        /*007a*/ 	.short	(.L_21 - .L_20)
	.align		4
.L_20:
        /*007c*/ 	.word	index@(_Z18realturingztrans_6Pyi)
        /*0080*/ 	.word	0x0000000e


	//----- nvinfo : EIATTR_FRAME_SIZE
	.align		4
.L_21:
        /*0084*/ 	.byte	0x04, 0x11
        /*0086*/ 	.short	(.L_23 - .L_22)
	.align		4
.L_22:
        /*0088*/ 	.word	index@(_Z18realturingztrans_6Pyi)
        /*008c*/ 	.word	0x00000000


	//----- nvinfo : EIATTR_REGCOUNT
	.align		4
.L_23:
        /*0090*/ 	.byte	0x04, 0x2f
        /*0092*/ 	.short	(.L_25 - .L_24)
	.align		4
.L_24:
        /*0094*/ 	.word	index@(_Z18realturingztrans_7Pyi)
        /*0098*/ 	.word	0x0000000c


	//----- nvinfo : EIATTR_FRAME_SIZE
	.align		4
.L_25:
        /*009c*/ 	.byte	0x04, 0x11
        /*009e*/ 	.short	(.L_27 - .L_26)
	.align		4
.L_26:
        /*00a0*/ 	.word	index@(_Z18realturingztrans_7Pyi)
        /*00a4*/ 	.word	0x00000000


	//----- nvinfo : EIATTR_REGCOUNT
	.align		4
.L_27:
        /*00a8*/ 	.byte	0x04, 0x2f
        /*00aa*/ 	.short	(.L_29 - .L_28)
	.align		4
.L_28:
        /*00ac*/ 	.word	index@(_Z18realturingztrans_8Pyi)
        /*00b0*/ 	.word	0x0000000a


	//----- nvinfo : EIATTR_FRAME_SIZE
	.align		4
.L_29:
        /*00b4*/ 	.byte	0x04, 0x11
        /*00b6*/ 	.short	(.L_31 - .L_30)
	.align		4
.L_30:
        /*00b8*/ 	.word	index@(_Z18realturingztrans_8Pyi)
        /*00bc*/ 	.word	0x00000000


	//----- nvinfo : EIATTR_REGCOUNT
	.align		4
.L_31:
        /*00c0*/ 	.byte	0x04, 0x2f
        /*00c2*/ 	.short	(.L_33 - .L_32)
	.align		4
.L_32:
        /*00c4*/ 	.word	index@(_Z18realturingztrans_9Pyi)
        /*00c8*/ 	.word	0x0000000c


	//----- nvinfo : EIATTR_FRAME_SIZE
	.align		4
.L_33:
        /*00cc*/ 	.byte	0x04, 0x11
        /*00ce*/ 	.short	(.L_35 - .L_34)
	.align		4
.L_34:
        /*00d0*/ 	.word	index@(_Z18realturingztrans_9Pyi)
        /*00d4*/ 	.word	0x00000000


	//----- nvinfo : EIATTR_REGCOUNT
	.align		4
.L_35:
        /*00d8*/ 	.byte	0x04, 0x2f
        /*00da*/ 	.short	(.L_37 - .L_36)
	.align		4
.L_36:
        /*00dc*/ 	.word	index@(_Z19realturingztrans_10Pyi)
        /*00e0*/ 	.word	0x0000000c


	//----- nvinfo : EIATTR_FRAME_SIZE
	.align		4
.L_37:
        /*00e4*/ 	.byte	0x04, 0x11
        /*00e6*/ 	.short	(.L_39 - .L_38)
	.align		4
.L_38:
        /*00e8*/ 	.word	index@(_Z19realturingztrans_10Pyi)
        /*00ec*/ 	.word	0x00000000


	//----- nvinfo : EIATTR_REGCOUNT
	.align		4
.L_39:
        /*00f0*/ 	.byte	0x04, 0x2f
        /*00f2*/ 	.short	(.L_41 - .L_40)
	.align		4
.L_40:
        /*00f4*/ 	.word	index@(_Z19realturingztrans_11Pyi)
        /*00f8*/ 	.word	0x0000000c


	//----- nvinfo : EIATTR_FRAME_SIZE
	.align		4
.L_41:
        /*00fc*/ 	.byte	0x04, 0x11
        /*00fe*/ 	.short	(.L_43 - .L_42)
	.align		4
.L_42:
        /*0100*/ 	.word	index@(_Z19realturingztrans_11Pyi)
        /*0104*/ 	.word	0x00000000


	//----- nvinfo : EIATTR_REGCOUNT
	.align		4
.L_43:
        /*0108*/ 	.byte	0x04, 0x2f
        /*010a*/ 	.short	(.L_45 - .L_44)
	.align		4
.L_44:
        /*010c*/ 	.word	index@(_Z19realturingztrans_12Pyi)
        /*0110*/ 	.word	0x0000000c


	//----- nvinfo : EIATTR_FRAME_SIZE
	.align		4
.L_45:
        /*0114*/ 	.byte	0x04, 0x11
        /*0116*/ 	.short	(.L_47 - .L_46)
	.align		4
.L_46:
        /*0118*/ 	.word	index@(_Z19realturingztrans_12Pyi)
        /*011c*/ 	.word	0x00000000


	//----- nvinfo : EIATTR_REGCOUNT
	.align		4
.L_47:
        /*0120*/ 	.byte	0x04, 0x2f
        /*0122*/ 	.short	(.L_49 - .L_48)
	.align		4
.L_48:
        /*0124*/ 	.word	index@(_Z19realturingztrans_13Pyi)
        /*0128*/ 	.word	0x0000000c


	//----- nvinfo : EIATTR_FRAME_SIZE
	.align		4
.L_49:
        /*012c*/ 	.byte	0x04, 0x11
        /*012e*/ 	.short	(.L_51 - .L_50)
	.align		4
.L_50:
        /*0130*/ 	.word	index@(_Z19realturingztrans_13Pyi)
        /*0134*/ 	.word	0x00000000


	//----- nvinfo : EIATTR_REGCOUNT
	.align		4
.L_51:
        /*0138*/ 	.byte	0x04, 0x2f
        /*013a*/ 	.short	(.L_53 - .L_52)
	.align		4
.L_52:
        /*013c*/ 	.word	index@(_Z19realturingztrans_14Pyi)
        /*0140*/ 	.word	0x0000000a


	//----- nvinfo : EIATTR_FRAME_SIZE
	.align		4
.L_53:
        /*0144*/ 	.byte	0x04, 0x11
        /*0146*/ 	.short	(.L_55 - .L_54)
	.align		4
.L_54:
        /*0148*/ 	.word	index@(_Z19realturingztrans_14Pyi)
        /*014c*/ 	.word	0x00000000


	//----- nvinfo : EIATTR_REGCOUNT
	.align		4
.L_55:
        /*0150*/ 	.byte	0x04, 0x2f
        /*0152*/ 	.short	(.L_57 - .L_56)
	.align		4
.L_56:
        /*0154*/ 	.word	index@(_Z19realturingztrans_15Pyi)
        /*0158*/ 	.word	0x0000000c


	//----- nvinfo : EIATTR_FRAME_SIZE
	.align		4
.L_57:
        /*015c*/ 	.byte	0x04, 0x11
        /*015e*/ 	.short	(.L_59 - .L_58)
	.align		4
.L_58:
        /*0160*/ 	.word	index@(_Z19realturingztrans_15Pyi)
        /*0164*/ 	.word	0x00000000


	//----- nvinfo : EIATTR_REGCOUNT
	.align		4
.L_59:
        /*0168*/ 	.byte	0x04, 0x2f
        /*016a*/ 	.short	(.L_61 - .L_60)
	.align		4
.L_60:
        /*016c*/ 	.word	index@(_Z19realturingztrans_16Pyi)
        /*0170*/ 	.word	0x0000000c


	//----- nvinfo : EIATTR_FRAME_SIZE
	.align		4
.L_61:
        /*0174*/ 	.byte	0x04, 0x11
        /*0176*/ 	.short	(.L_63 - .L_62)
	.align		4
.L_62:
        /*0178*/ 	.word	index@(_Z19realturingztrans_16Pyi)
        /*017c*/ 	.word	0x00000000


	//----- nvinfo : EIATTR_REGCOUNT
	.align		4
.L_63:
        /*0180*/ 	.byte	0x04, 0x2f
        /*0182*/ 	.short	(.L_65 - .L_64)
	.align		4
.L_64:
        /*0184*/ 	.word	index@(_Z19realturingztrans_17Pyi)
        /*0188*/ 	.word	0x0000000a


	//----- nvinfo : EIATTR_FRAME_SIZE
	.align		4
.L_65:
        /*018c*/ 	.byte	0x04, 0x11
        /*018e*/ 	.short	(.L_67 - .L_66)
	.align		4
.L_66:
        /*0190*/ 	.word	index@(_Z19realturingztrans_17Pyi)
        /*0194*/ 	.word	0x00000000


	//----- nvinfo : EIATTR_REGCOUNT
	.align		4
.L_67:
        /*0198*/ 	.byte	0x04, 0x2f
        /*019a*/ 	.short	(.L_69 - .L_68)
	.align		4
.L_68:
        /*019c*/ 	.word	index@(_Z19realturingztrans_18Pyi)
        /*01a0*/ 	.word	0x0000000c


	//----- nvinfo : EIATTR_FRAME_SIZE
	.align		4
.L_69:
        /*01a4*/ 	.byte	0x04, 0x11
        /*01a6*/ 	.short	(.L_71 - .L_70)
	.align		4
.L_70:
        /*01a8*/ 	.word	index@(_Z19realturingztrans_18Pyi)
        /*01ac*/ 	.word	0x00000000


	//----- nvinfo : EIATTR_REGCOUNT
	.align		4
.L_71:
        /*01b0*/ 	.byte	0x04, 0x2f
        /*01b2*/ 	.short	(.L_73 - .L_72)
	.align		4
.L_72:
        /*01b4*/ 	.word	index@(_Z19realturingztrans_19Pyi)
        /*01b8*/ 	.word	0x0000000c


	//----- nvinfo : EIATTR_FRAME_SIZE
	.align		4
.L_73:
        /*01bc*/ 	.byte	0x04, 0x11
        /*01be*/ 	.short	(.L_75 - .L_74)
	.align		4
.L_74:
        /*01c0*/ 	.word	index@(_Z19realturingztrans_19Pyi)
        /*01c4*/ 	.word	0x00000000


	//----- nvinfo : EIATTR_REGCOUNT
	.align		4
.L_75:
        /*01c8*/ 	.byte	0x04, 0x2f
        /*01ca*/ 	.short	(.L_77 - .L_76)
	.align		4
.L_76:
        /*01cc*/ 	.word	index@(_Z19realturingztrans_20Pyi)
        /*01d0*/ 	.word	0x0000000a


	//----- nvinfo : EIATTR_FRAME_SIZE
	.align		4
.L_77:
        /*01d4*/ 	.byte	0x04, 0x11
        /*01d6*/ 	.short	(.L_79 - .L_78)
	.align		4
.L_78:
        /*01d8*/ 	.word	index@(_Z19realturingztrans_20Pyi)
        /*01dc*/ 	.word	0x00000000


	//----- nvinfo : EIATTR_REGCOUNT
	.align		4
.L_79:
        /*01e0*/ 	.byte	0x04, 0x2f
        /*01e2*/ 	.short	(.L_81 - .L_80)
	.align		4
.L_80:
        /*01e4*/ 	.word	index@(_Z19realturingztrans_21Pyi)
        /*01e8*/ 	.word	0x0000000c


	//----- nvinfo : EIATTR_FRAME_SIZE
	.align		4
.L_81:
        /*01ec*/ 	.byte	0x04, 0x11
        /*01ee*/ 	.short	(.L_83 - .L_82)
	.align		4
.L_82:
        /*01f0*/ 	.word	index@(_Z19realturingztrans_21Pyi)
        /*01f4*/ 	.word	0x00000000


	//----- nvinfo : EIATTR_REGCOUNT
	.align		4
.L_83:
        /*01f8*/ 	.byte	0x04, 0x2f
        /*01fa*/ 	.short	(.L_85 - .L_84)
	.align		4
.L_84:
        /*01fc*/ 	.word	index@(_Z19realturingztrans_22Pyi)
        /*0200*/ 	.word	0x0000000c


	//----- nvinfo : EIATTR_FRAME_SIZE
	.align		4
.L_85:
        /*0204*/ 	.byte	0x04, 0x11
        /*0206*/ 	.short	(.L_87 - .L_86)
	.align		4
.L_86:
        /*0208*/ 	.word	index@(_Z19realturingztrans_22Pyi)
        /*020c*/ 	.word	0x00000000


	//----- nvinfo : EIATTR_REGCOUNT
	.align		4
.L_87:
        /*0210*/ 	.byte	0x04, 0x2f
        /*0212*/ 	.short	(.L_89 - .L_88)
	.align		4
.L_88:
        /*0214*/ 	.word	index@(_Z19realturingztrans_23Pyi)
        /*0218*/ 	.word	0x0000000c


	//----- nvinfo : EIATTR_FRAME_SIZE
	.align		4
.L_89:
        /*021c*/ 	.byte	0x04, 0x11
        /*021e*/ 	.short	(.L_91 - .L_90)
	.align		4
.L_90:
        /*0220*/ 	.word	index@(_Z19realturingztrans_23Pyi)
        /*0224*/ 	.word	0x00000000


	//----- nvinfo : EIATTR_REGCOUNT
	.align		4
.L_91:
        /*0228*/ 	.byte	0x04, 0x2f
        /*022a*/ 	.short	(.L_93 - .L_92)
	.align		4
.L_92:
        /*022c*/ 	.word	index@(_Z19realturingztrans_24Pyi)
        /*0230*/ 	.word	0x0000000c


	//----- nvinfo : EIATTR_FRAME_SIZE
	.align		4
.L_93:
        /*0234*/ 	.byte	0x04, 0x11
        /*0236*/ 	.short	(.L_95 - .L_94)
	.align		4
.L_94:
        /*0238*/ 	.word	index@(_Z19realturingztrans_24Pyi)
        /*023c*/ 	.word	0x00000000


	//----- nvinfo : EIATTR_REGCOUNT
	.align		4
.L_95:
        /*0240*/ 	.byte	0x04, 0x2f
        /*0242*/ 	.short	(.L_97 - .L_96)
	.align		4
.L_96:
        /*0244*/ 	.word	index@(_Z19realturingztrans_25Pyi)
        /*0248*/ 	.word	0x0000000c


	//----- nvinfo : EIATTR_FRAME_SIZE
	.align		4
.L_97:
        /*024c*/ 	.byte	0x04, 0x11
        /*024e*/ 	.short	(.L_99 - .L_98)
	.align		4
.L_98:
        /*0250*/ 	.word	index@(_Z19realturingztrans_25Pyi)
        /*0254*/ 	.word	0x00000000


	//----- nvinfo : EIATTR_MIN_STACK_SIZE
	.align		4
.L_99:
        /*0258*/ 	.byte	0x04, 0x12
        /*025a*/ 	.short	(.L_101 - .L_100)
	.align		4
.L_100:
        /*025c*/ 	.word	index@(_Z19realturingztrans_25Pyi)
        /*0260*/ 	.word	0x00000000


	//----- nvinfo : EIATTR_MIN_STACK_SIZE
	.align		4
.L_101:
        /*0264*/ 	.byte	0x04, 0x12
        /*0266*/ 	.short	(.L_103 - .L_102)
	.align		4
.L_102:
        /*0268*/ 	.word	index@(_Z19realturingztrans_24Pyi)
        /*026c*/ 	.word	0x00000000


	//----- nvinfo : EIATTR_MIN_STACK_SIZE
	.align		4
.L_103:
        /*0270*/ 	.byte	0x04, 0x12
        /*0272*/ 	.short	(.L_105 - .L_104)
	.align		4
.L_104:
        /*0274*/ 	.word	index@(_Z19realturingztrans_23Pyi)
        /*0278*/ 	.word	0x00000000


	//----- nvinfo : EIATTR_MIN_STACK_SIZE
	.align		4
.L_105:
        /*027c*/ 	.byte	0x04, 0x12
        /*027e*/ 	.short	(.L_107 - .L_106)
	.align		4
.L_106:
        /*0280*/ 	.word	index@(_Z19realturingztrans_22Pyi)
        /*0284*/ 	.word	0x00000000


	//----- nvinfo : EIATTR_MIN_STACK_SIZE
	.align		4
.L_107:
        /*0288*/ 	.byte	0x04, 0x12
        /*028a*/ 	.short	(.L_109 - .L_108)
	.align		4
.L_108:
        /*028c*/ 	.word	index@(_Z19realturingztrans_21Pyi)
        /*0290*/ 	.word	0x00000000


	//----- nvinfo : EIATTR_MIN_STACK_SIZE
	.align		4
.L_109:
        /*0294*/ 	.byte	0x04, 0x12
        /*0296*/ 	.short	(.L_111 - .L_110)
	.align		4
.L_110:
        /*0298*/ 	.word	index@(_Z19realturingztrans_20Pyi)
        /*029c*/ 	.word	0x00000000


	//----- nvinfo : EIATTR_MIN_STACK_SIZE
	.align		4
.L_111:
        /*02a0*/ 	.byte	0x04, 0x12
        /*02a2*/ 	.short	(.L_113 - .L_112)
	.align		4
.L_112:
        /*02a4*/ 	.word	index@(_Z19realturingztrans_19Pyi)
        /*02a8*/ 	.word	0x00000000


	//----- nvinfo : EIATTR_MIN_STACK_SIZE
	.align		4
.L_113:
        /*02ac*/ 	.byte	0x04, 0x12
        /*02ae*/ 	.short	(.L_115 - .L_114)
	.align		4
.L_114:
        /*02b0*/ 	.word	index@(_Z19realturingztrans_18Pyi)
        /*02b4*/ 	.word	0x00000000


	//----- nvinfo : EIATTR_MIN_STACK_SIZE
	.align		4
.L_115:
        /*02b8*/ 	.byte	0x04, 0x12
        /*02ba*/ 	.short	(.L_117 - .L_116)
	.align		4
.L_116:
        /*02bc*/ 	.word	index@(_Z19realturingztrans_17Pyi)
        /*02c0*/ 	.word	0x00000000


	//----- nvinfo : EIATTR_MIN_STACK_SIZE
	.align		4
.L_117:
        /*02c4*/ 	.byte	0x04, 0x12
        /*02c6*/ 	.short	(.L_119 - .L_118)
	.align		4
.L_118:
        /*02c8*/ 	.word	index@(_Z19realturingztrans_16Pyi)
        /*02cc*/ 	.word	0x00000000


	//----- nvinfo : EIATTR_MIN_STACK_SIZE
	.align		4
.L_119:
        /*02d0*/ 	.byte	0x04, 0x12
        /*02d2*/ 	.short	(.L_121 - .L_120)
	.align		4
.L_120:
        /*02d4*/ 	.word	index@(_Z19realturingztrans_15Pyi)
        /*02d8*/ 	.word	0x00000000


	//----- nvinfo : EIATTR_MIN_STACK_SIZE
	.align		4
.L_121:
        /*02dc*/ 	.byte	0x04, 0x12
        /*02de*/ 	.short	(.L_123 - .L_122)
	.align		4
.L_122:
        /*02e0*/ 	.word	index@(_Z19realturingztrans_14Pyi)
        /*02e4*/ 	.word	0x00000000


	//----- nvinfo : EIATTR_MIN_STACK_SIZE
	.align		4
.L_123:
        /*02e8*/ 	.byte	0x04, 0x12
        /*02ea*/ 	.short	(.L_125 - .L_124)
	.align		4
.L_124:
        /*02ec*/ 	.word	index@(_Z19realturingztrans_13Pyi)
        /*02f0*/ 	.word	0x00000000


	//----- nvinfo : EIATTR_MIN_STACK_SIZE
	.align		4
.L_125:
        /*02f4*/ 	.byte	0x04, 0x12
        /*02f6*/ 	.short	(.L_127 - .L_126)
	.align		4
.L_126:
        /*02f8*/ 	.word	index@(_Z19realturingztrans_12Pyi)
        /*02fc*/ 	.word	0x00000000


	//----- nvinfo : EIATTR_MIN_STACK_SIZE
	.align		4
.L_127:
        /*0300*/ 	.byte	0x04, 0x12
        /*0302*/ 	.short	(.L_129 - .L_128)
	.align		4
.L_128:
        /*0304*/ 	.word	index@(_Z19realturingztrans_11Pyi)
        /*0308*/ 	.word	0x00000000


	//----- nvinfo : EIATTR_MIN_STACK_SIZE
	.align		4
.L_129:
        /*030c*/ 	.byte	0x04, 0x12
        /*030e*/ 	.short	(.L_131 - .L_130)
	.align		4
.L_130:
        /*0310*/ 	.word	index@(_Z19realturingztrans_10Pyi)
        /*0314*/ 	.word	0x00000000


	//----- nvinfo : EIATTR_MIN_STACK_SIZE
	.align		4
.L_131:
        /*0318*/ 	.byte	0x04, 0x12
        /*031a*/ 	.short	(.L_133 - .L_132)
	.align		4
.L_132:
        /*031c*/ 	.word	index@(_Z18realturingztrans_9Pyi)
        /*0320*/ 	.word	0x00000000


	//----- nvinfo : EIATTR_MIN_STACK_SIZE
	.align		4
.L_133:
        /*0324*/ 	.byte	0x04, 0x12
        /*0326*/ 	.short	(.L_135 - .L_134)
	.align		4
.L_134:
        /*0328*/ 	.word	index@(_Z18realturingztrans_8Pyi)
        /*032c*/ 	.word	0x00000000


	//----- nvinfo : EIATTR_MIN_STACK_SIZE
	.align		4
.L_135:
        /*0330*/ 	.byte	0x04, 0x12
        /*0332*/ 	.short	(.L_137 - .L_136)
	.align		4
.L_136:
        /*0334*/ 	.word	index@(_Z18realturingztrans_7Pyi)
        /*0338*/ 	.word	0x00000000


	//----- nvinfo : EIATTR_MIN_STACK_SIZE
	.align		4
.L_137:
        /*033c*/ 	.byte	0x04, 0x12
        /*033e*/ 	.short	(.L_139 - .L_138)
	.align		4
.L_138:
        /*0340*/ 	.word	index@(_Z18realturingztrans_6Pyi)
        /*0344*/ 	.word	0x00000000


	//----- nvinfo : EIATTR_MIN_STACK_SIZE
	.align		4
.L_139:
        /*0348*/ 	.byte	0x04, 0x12
        /*034a*/ 	.short	(.L_141 - .L_140)
	.align		4
.L_140:
        /*034c*/ 	.word	index@(_Z18realturingztrans_5Pyi)
        /*0350*/ 	.word	0x00000000


	//----- nvinfo : EIATTR_MIN_STACK_SIZE
	.align		4
.L_141:
        /*0354*/ 	.byte	0x04, 0x12
        /*0356*/ 	.short	(.L_143 - .L_142)
	.align		4
.L_142:
        /*0358*/ 	.word	index@(_Z18realturingztrans_4Pyi)
        /*035c*/ 	.word	0x00000000


	//----- nvinfo : EIATTR_MIN_STACK_SIZE
	.align		4
.L_143:
        /*0360*/ 	.byte	0x04, 0x12
        /*0362*/ 	.short	(.L_145 - .L_144)
	.align		4
.L_144:
        /*0364*/ 	.word	index@(_Z18realturingztrans_3Pyi)
        /*0368*/ 	.word	0x00000000


	//----- nvinfo : EIATTR_MIN_STACK_SIZE
	.align		4
.L_145:
        /*036c*/ 	.byte	0x04, 0x12
        /*036e*/ 	.short	(.L_147 - .L_146)
	.align		4
.L_146:
        /*0370*/ 	.word	index@(_Z18realturingztrans_2Pyi)
        /*0374*/ 	.word	0x00000000


	//----- nvinfo : EIATTR_MIN_STACK_SIZE
	.align		4
.L_147:
        /*0378*/ 	.byte	0x04, 0x12
        /*037a*/ 	.short	(.L_149 - .L_148)
	.align		4
.L_148:
        /*037c*/ 	.word	index@(_Z18realturingztrans_1Pyi)
        /*0380*/ 	.word	0x00000000
.L_149:


//--------------------- .nv.compat                --------------------------
	.section	.nv.compat,"",@"SHT_CUDA_COMPAT_INFO"
	.align	4
        /*0000*/ 	.byte	0x02, 0x09, 0x00, 0x00, 0x02, 0x02, 0x01, 0x00, 0x02, 0x05, 0x05, 0x00, 0x03, 0x07, 0x01, 0x01
        /*0010*/ 	.byte	0x02, 0x03, 0x00, 0x00, 0x02, 0x06, 0x01, 0x00, 0x04, 0x0b, 0x08, 0x00, 0x09, 0x00, 0x00, 0x00
        /*0020*/ 	.byte	0x00, 0x00, 0x00, 0x00


//--------------------- .nv.info._Z19realturingztrans_25Pyi --------------------------
	.section	.nv.info._Z19realturingztrans_25Pyi,"",@"SHT_CUDA_INFO"
	.sectionflags	@""
	.align	4


	//----- nvinfo : EIATTR_CUDA_API_VERSION
	.align		4
        /*0000*/ 	.byte	0x04, 0x37
        /*0002*/ 	.short	(.L_151 - .L_150)
.L_150:
        /*0004*/ 	.word	0x00000082


	//----- nvinfo : EIATTR_KPARAM_INFO
	.align		4
.L_151:
        /*0008*/ 	.byte	0x04, 0x17
        /*000a*/ 	.short	(.L_153 - .L_152)
.L_152:
        /*000c*/ 	.word	0x00000000
        /*0010*/ 	.short	0x0001
        /*0012*/ 	.short	0x0008
        /*0014*/ 	.byte	0x00, 0xf0, 0x11, 0x00


	//----- nvinfo : EIATTR_KPARAM_INFO
	.align		4
.L_153:
        /*0018*/ 	.byte	0x04, 0x17
        /*001a*/ 	.short	(.L_155 - .L_154)
.L_154:
        /*001c*/ 	.word	0x00000000
        /*0020*/ 	.short	0x0000
        /*0022*/ 	.short	0x0000
        /*0024*/ 	.byte	0x00, 0xf5, 0x21, 0x00


	//----- nvinfo : EIATTR_SPARSE_MMA_MASK
	.align		4
.L_155:
        /*0028*/ 	.byte	0x03, 0x50
        /*002a*/ 	.short	0x0000


	//----- nvinfo : EIATTR_MAXREG_COUNT
	.align		4
        /*002c*/ 	.byte	0x03, 0x1b
        /*002e*/ 	.short	0x00ff


	//----- nvinfo : EIATTR_MERCURY_ISA_VERSION
	.align		4
        /*0030*/ 	.byte	0x03, 0x5f
        /*0032*/ 	.short	0x0101


	//----- nvinfo : EIATTR_VRC_CTA_INIT_COUNT
	.align		4
        /*0034*/ 	.byte	0x02, 0x4a
	.zero		1
	.zero		1


	//----- nvinfo : EIATTR_EXIT_INSTR_OFFSETS
	.align		4
        /*0038*/ 	.byte	0x04, 0x1c
        /*003a*/ 	.short	(.L_157 - .L_156)


	//   ....[0]....
.L_156:
        /*003c*/ 	.word	0x00000070


	//   ....[1]....
        /*0040*/ 	.word	0x00000120


	//----- nvinfo : EIATTR_CBANK_PARAM_SIZE
	.align		4
.L_157:
        /*0044*/ 	.byte	0x03, 0x19
        /*0046*/ 	.short	0x000c


	//----- nvinfo : EIATTR_PARAM_CBANK
	.align		4
        /*0048*/ 	.byte	0x04, 0x0a
        /*004a*/ 	.short	(.L_159 - .L_158)
	.align		4
.L_158:
        /*004c*/ 	.word	index@(.nv.constant0._Z19realturingztrans_25Pyi)
        /*0050*/ 	.short	0x0380
        /*0052*/ 	.short	0x000c


	//----- nvinfo : EIATTR_SW_WAR
	.align		4
.L_159:
        /*0054*/ 	.byte	0x04, 0x36
        /*0056*/ 	.short	(.L_161 - .L_160)
.L_160:
        /*0058*/ 	.word	0x00000008
.L_161:


//--------------------- .nv.info._Z19realturingztrans_24Pyi --------------------------
	.section	.nv.info._Z19realturingztrans_24Pyi,"",@"SHT_CUDA_INFO"
	.sectionflags	@""
	.align	4


	//----- nvinfo : EIATTR_CUDA_API_VERSION
	.align		4
        /*0000*/ 	.byte	0x04, 0x37
        /*0002*/ 	.short	(.L_163 - .L_162)
.L_162:
        /*0004*/ 	.word	0x00000082


	//----- nvinfo : EIATTR_KPARAM_INFO
	.align		4
.L_163:
        /*0008*/ 	.byte	0x04, 0x17
        /*000a*/ 	.short	(.L_165 - .L_164)
.L_164:
        /*000c*/ 	.word	0x00000000
        /*0010*/ 	.short	0x0001
        /*0012*/ 	.short	0x0008
        /*0014*/ 	.byte	0x00, 0xf0, 0x11, 0x00


	//----- nvinfo : EIATTR_KPARAM_INFO
	.align		4
.L_165:
        /*0018*/ 	.byte	0x04, 0x17
        /*001a*/ 	.short	(.L_167 - .L_166)
.L_166:
        /*001c*/ 	.word	0x00000000
        /*0020*/ 	.short	0x0000
        /*0022*/ 	.short	0x0000
        /*0024*/ 	.byte	0x00, 0xf5, 0x21, 0x00


	//----- nvinfo : EIATTR_SPARSE_MMA_MASK
	.align		4
.L_167:
        /*0028*/ 	.byte	0x03, 0x50
        /*002a*/ 	.short	0x0000


	//----- nvinfo : EIATTR_MAXREG_COUNT
	.align		4
        /*002c*/ 	.byte	0x03, 0x1b
        /*002e*/ 	.short	0x00ff


	//----- nvinfo : EIATTR_MERCURY_ISA_VERSION
	.align		4
        /*0030*/ 	.byte	0x03, 0x5f
        /*0032*/ 	.short	0x0101


	//----- nvinfo : EIATTR_VRC_CTA_INIT_COUNT
	.align		4
        /*0034*/ 	.byte	0x02, 0x4a
	.zero		1
	.zero		1


	//----- nvinfo : EIATTR_EXIT_INSTR_OFFSETS
	.align		4
        /*0038*/ 	.byte	0x04, 0x1c
        /*003a*/ 	.short	(.L_169 - .L_168)


	//   ....[0]....
.L_168:
        /*003c*/ 	.word	0x00000070


	//   ....[1]....
        /*0040*/ 	.word	0x00000160


	//----- nvinfo : EIATTR_CBANK_PARAM_SIZE
	.align		4
.L_169:
        /*0044*/ 	.byte	0x03, 0x19
        /*0046*/ 	.short	0x000c


	//----- nvinfo : EIATTR_PARAM_CBANK
	.align		4
        /*0048*/ 	.byte	0x04, 0x0a
        /*004a*/ 	.short	(.L_171 - .L_170)
	.align		4
.L_170:
        /*004c*/ 	.word	index@(.nv.constant0._Z19realturingztrans_24Pyi)
        /*0050*/ 	.short	0x0380
        /*0052*/ 	.short	0x000c


	//----- nvinfo : EIATTR_SW_WAR
	.align		4
.L_171:
        /*0054*/ 	.byte	0x04, 0x36
        /*0056*/ 	.short	(.L_173 - .L_172)
.L_172:
        /*0058*/ 	.word	0x00000008
.L_173:


//--------------------- .nv.info._Z19realturingztrans_23Pyi --------------------------
	.section	.nv.info._Z19realturingztrans_23Pyi,"",@"SHT_CUDA_INFO"
	.sectionflags	@""
	.align	4


	//----- nvinfo : EIATTR_CUDA_API_VERSION
	.align		4
        /*0000*/ 	.byte	0x04, 0x37
        /*0002*/ 	.short	(.L_175 - .L_174)
.L_174:
        /*0004*/ 	.word	0x00000082


	//----- nvinfo : EIATTR_KPARAM_INFO
	.align		4
.L_175:
        /*0008*/ 	.byte	0x04, 0x17
        /*000a*/ 	.short	(.L_177 - .L_176)
.L_176:
        /*000c*/ 	.word	0x00000000
        /*0010*/ 	.short	0x0001
        /*0012*/ 	.short	0x0008
        /*0014*/ 	.byte	0x00, 0xf0, 0x11, 0x00


	//----- nvinfo : EIATTR_KPARAM_INFO
	.align		4
.L_177:
        /*0018*/ 	.byte	0x04, 0x17
        /*001a*/ 	.short	(.L_179 - .L_178)
.L_178:
        /*001c*/ 	.word	0x00000000
        /*0020*/ 	.short	0x0000
        /*0022*/ 	.short	0x0000
        /*0024*/ 	.byte	0x00, 0xf5, 0x21, 0x00


	//----- nvinfo : EIATTR_SPARSE_MMA_MASK
	.align		4
.L_179:
        /*0028*/ 	.byte	0x03, 0x50
        /*002a*/ 	.short	0x0000


	//----- nvinfo : EIATTR_MAXREG_COUNT
	.align		4
        /*002c*/ 	.byte	0x03, 0x1b
        /*002e*/ 	.short	0x00ff


	//----- nvinfo : EIATTR_MERCURY_ISA_VERSION
	.align		4
        /*0030*/ 	.byte	0x03, 0x5f
        /*0032*/ 	.short	0x0101


	//----- nvinfo : EIATTR_VRC_CTA_INIT_COUNT
	.align		4
        /*0034*/ 	.byte	0x02, 0x4a
	.zero		1
	.zero		1


	//----- nvinfo : EIATTR_EXIT_INSTR_OFFSETS
	.align		4
        /*0038*/ 	.byte	0x04, 0x1c
        /*003a*/ 	.short	(.L_181 - .L_180)


	//   ....[0]....
.L_180:
        /*003c*/ 	.word	0x00000070


	//   ....[1]....
        /*0040*/ 	.word	0x00000100


	//----- nvinfo : EIATTR_CBANK_PARAM_SIZE
	.align		4
.L_181:
        /*0044*/ 	.byte	0x03, 0x19
        /*0046*/ 	.short	0x000c


	//----- nvinfo : EIATTR_PARAM_CBANK
	.align		4
        /*0048*/ 	.byte	0x04, 0x0a
        /*004a*/ 	.short	(.L_183 - .L_182)
	.align		4
.L_182:
        /*004c*/ 	.word	index@(.nv.constant0._Z19realturingztrans_23Pyi)
        /*0050*/ 	.short	0x0380
        /*0052*/ 	.short	0x000c


	//----- nvinfo : EIATTR_SW_WAR
	.align		4
.L_183:
        /*0054*/ 	.byte	0x04, 0x36
        /*0056*/ 	.short	(.L_185 - .L_184)
.L_184:
        /*0058*/ 	.word	0x00000008
.L_185:


//--------------------- .nv.info._Z19realturingztrans_22Pyi --------------------------
	.section	.nv.info._Z19realturingztrans_22Pyi,"",@"SHT_CUDA_INFO"
	.sectionflags	@""
	.align	4


	//----- nvinfo : EIATTR_CUDA_API_VERSION
	.align		4
        /*0000*/ 	.byte	0x04, 0x37
        /*0002*/ 	.short	(.L_187 - .L_186)
.L_186:
        /*0004*/ 	.word	0x00000082


	//----- nvinfo : EIATTR_KPARAM_INFO
	.align		4
.L_187:
        /*0008*/ 	.byte	0x04, 0x17
        /*000a*/ 	.short	(.L_189 - .L_188)
.L_188:
        /*000c*/ 	.word	0x00000000
        /*0010*/ 	.short	0x0001
        /*0012*/ 	.short	0x0008
        /*0014*/ 	.byte	0x00, 0xf0, 0x11, 0x00


	//----- nvinfo : EIATTR_KPARAM_INFO
	.align		4
.L_189:
        /*0018*/ 	.byte	0x04, 0x17
        /*001a*/ 	.short	(.L_191 - .L_190)
.L_190:
        /*001c*/ 	.word	0x00000000
        /*0020*/ 	.short	0x0000
        /*0022*/ 	.short	0x0000
        /*0024*/ 	.byte	0x00, 0xf5, 0x21, 0x00


	//----- nvinfo : EIATTR_SPARSE_MMA_MASK
	.align		4
.L_191:
        /*0028*/ 	.byte	0x03, 0x50
        /*002a*/ 	.short	0x0000


	//----- nvinfo : EIATTR_MAXREG_COUNT
	.align		4
        /*002c*/ 	.byte	0x03, 0x1b
        /*002e*/ 	.short	0x00ff


	//----- nvinfo : EIATTR_MERCURY_ISA_VERSION
	.align		4
        /*0030*/ 	.byte	0x03, 0x5f
        /*0032*/ 	.short	0x0101


	//----- nvinfo : EIATTR_VRC_CTA_INIT_COUNT
	.align		4
        /*0034*/ 	.byte	0x02, 0x4a
	.zero		1
	.zero		1


	//----- nvinfo : EIATTR_EXIT_INSTR_OFFSETS
	.align		4
        /*0038*/ 	.byte	0x04, 0x1c
        /*003a*/ 	.short	(.L_193 - .L_192)


	//   ....[0]....
.L_192:
        /*003c*/ 	.word	0x00000070


	//   ....[1]....
        /*0040*/ 	.word	0x00000110


	//----- nvinfo : EIATTR_CBANK_PARAM_SIZE
	.align		4
.L_193:
        /*0044*/ 	.byte	0x03, 0x19
        /*0046*/ 	.short	0x000c


	//----- nvinfo : EIATTR_PARAM_CBANK
	.align		4
        /*0048*/ 	.byte	0x04, 0x0a
        /*004a*/ 	.short	(.L_195 - .L_194)
	.align		4
.L_194:
        /*004c*/ 	.word	index@(.nv.constant0._Z19realturingztrans_22Pyi)
        /*0050*/ 	.short	0x0380
        /*0052*/ 	.short	0x000c


	//----- nvinfo : EIATTR_SW_WAR
	.align		4
.L_195:
        /*0054*/ 	.byte	0x04, 0x36
        /*0056*/ 	.short	(.L_197 - .L_196)
.L_196:
        /*0058*/ 	.word	0x00000008
.L_197:


//--------------------- .nv.info._Z19realturingztrans_21Pyi --------------------------
	.section	.nv.info._Z19realturingztrans_21Pyi,"",@"SHT_CUDA_INFO"
	.sectionflags	@""
	.align	4


	//----- nvinfo : EIATTR_CUDA_API_VERSION
	.align		4
        /*0000*/ 	.byte	0x04, 0x37
        /*0002*/ 	.short	(.L_199 - .L_198)
.L_198:
        /*0004*/ 	.word	0x00000082


	//----- nvinfo : EIATTR_KPARAM_INFO
	.align		4
.L_199:
        /*0008*/ 	.byte	0x04, 0x17
        /*000a*/ 	.short	(.L_201 - .L_200)
.L_200:
        /*000c*/ 	.word	0x00000000
        /*0010*/ 	.short	0x0001
        /*0012*/ 	.short	0x0008
        /*0014*/ 	.byte	0x00, 0xf0, 0x11, 0x00


	//----- nvinfo : EIATTR_KPARAM_INFO
	.align		4
.L_201:
        /*0018*/ 	.byte	0x04, 0x17
        /*001a*/ 	.short	(.L_203 - .L_202)
.L_202:
        /*001c*/ 	.word	0x00000000
        /*0020*/ 	.short	0x0000
        /*0022*/ 	.short	0x0000
        /*0024*/ 	.byte	0x00, 0xf5, 0x21, 0x00


	//----- nvinfo : EIATTR_SPARSE_MMA_MASK
	.align		4
.L_203:
        /*0028*/ 	.byte	0x03, 0x50
        /*002a*/ 	.short	0x0000


	//----- nvinfo : EIATTR_MAXREG_COUNT
	.align		4
        /*002c*/ 	.byte	0x03, 0x1b
        /*002e*/ 	.short	0x00ff


	//----- nvinfo : EIATTR_MERCURY_ISA_VERSION
	.align		4
        /*0030*/ 	.byte	0x03, 0x5f
        /*0032*/ 	.short	0x0101


	//----- nvinfo : EIATTR_VRC_CTA_INIT_COUNT
	.align		4
        /*0034*/ 	.byte	0x02, 0x4a
	.zero		1
	.zero		1


	//----- nvinfo : EIATTR_EXIT_INSTR_OFFSETS
	.align		4
        /*0038*/ 	.byte	0x04, 0x1c
        /*003a*/ 	.short	(.L_205 - .L_204)


	//   ....[0]....
.L_204:
        /*003c*/ 	.word	0x00000070


	//   ....[1]....
        /*0040*/ 	.word	0x00000150


	//----- nvinfo : EIATTR_CBANK_PARAM_SIZE
	.align		4
.L_205:
        /*0044*/ 	.byte	0x03, 0x19
        /*0046*/ 	.short	0x000c


	//----- nvinfo : EIATTR_PARAM_CBANK
	.align		4
        /*0048*/ 	.byte	0x04, 0x0a
        /*004a*/ 	.short	(.L_207 - .L_206)
	.align		4
.L_206:
        /*004c*/ 	.word	index@(.nv.constant0._Z19realturingztrans_21Pyi)
        /*0050*/ 	.short	0x0380
        /*0052*/ 	.short	0x000c


	//----- nvinfo : EIATTR_SW_WAR
	.align		4
.L_207:
        /*0054*/ 	.byte	0x04, 0x36
        /*0056*/ 	.short	(.L_209 - .L_208)
.L_208:
        /*0058*/ 	.word	0x00000008
.L_209:


//--------------------- .nv.info._Z19realturingztrans_20Pyi --------------------------
	.section	.nv.info._Z19realturingztrans_20Pyi,"",@"SHT_CUDA_INFO"
	.sectionflags	@""
	.align	4


	//----- nvinfo : EIATTR_CUDA_API_VERSION
	.align		4
        /*0000*/ 	.byte	0x04, 0x37
        /*0002*/ 	.short	(.L_211 - .L_210)
.L_210:
        /*0004*/ 	.word	0x00000082


	//----- nvinfo : EIATTR_KPARAM_INFO
	.align		4
.L_211:
        /*0008*/ 	.byte	0x04, 0x17
        /*000a*/ 	.short	(.L_213 - .L_212)
.L_212:
        /*000c*/ 	.word	0x00000000
        /*0010*/ 	.short	0x0001
        /*0012*/ 	.short	0x0008
        /*0014*/ 	.byte	0x00, 0xf0, 0x11, 0x00


	//----- nvinfo : EIATTR_KPARAM_INFO
	.align		4
.L_213:
        /*0018*/ 	.byte	0x04, 0x17
        /*001a*/ 	.short	(.L_215 - .L_214)
.L_214:
        /*001c*/ 	.word	0x00000000
        /*0020*/ 	.short	0x0000
        /*0022*/ 	.short	0x0000
        /*0024*/ 	.byte	0x00, 0xf5, 0x21, 0x00


	//----- nvinfo : EIATTR_SPARSE_MMA_MASK
	.align		4
.L_215:
        /*0028*/ 	.byte	0x03, 0x50
        /*002a*/ 	.short	0x0000


	//----- nvinfo : EIATTR_MAXREG_COUNT
	.align		4
        /*002c*/ 	.byte	0x03, 0x1b
        /*002e*/ 	.short	0x00ff


	//----- nvinfo : EIATTR_MERCURY_ISA_VERSION
	.align		4
        /*0030*/ 	.byte	0x03, 0x5f
        /*0032*/ 	.short	0x0101


	//----- nvinfo : EIATTR_VRC_CTA_INIT_COUNT
	.align		4
        /*0034*/ 	.byte	0x02, 0x4a
	.zero		1
	.zero		1


	//----- nvinfo : EIATTR_EXIT_INSTR_OFFSETS
	.align		4
        /*0038*/ 	.byte	0x04, 0x1c
        /*003a*/ 	.short	(.L_217 - .L_216)


	//   ....[0]....
.L_216:
        /*003c*/ 	.word	0x00000070


	//   ....[1]....
        /*0040*/ 	.word	0x00000100


	//----- nvinfo : EIATTR_CBANK_PARAM_SIZE
	.align		4
.L_217:
        /*0044*/ 	.byte	0x03, 0x19
        /*0046*/ 	.short	0x000c


	//----- nvinfo : EIATTR_PARAM_CBANK
	.align		4
        /*0048*/ 	.byte	0x04, 0x0a
        /*004a*/ 	.short	(.L_219 - .L_218)
	.align		4
.L_218:
        /*004c*/ 	.word	index@(.nv.constant0._Z19realturingztrans_20Pyi)
        /*0050*/ 	.short	0x0380
        /*0052*/ 	.short	0x000c


	//----- nvinfo : EIATTR_SW_WAR
	.align		4
.L_219:
        /*0054*/ 	.byte	0x04, 0x36
        /*0056*/ 	.short	(.L_221 - .L_220)
.L_220:
        /*0058*/ 	.word	0x00000008
.L_221:


//--------------------- .nv.info._Z19realturingztrans_19Pyi --------------------------
	.section	.nv.info._Z19realturingztrans_19Pyi,"",@"SHT_CUDA_INFO"
	.sectionflags	@""
	.align	4


	//----- nvinfo : EIATTR_CUDA_API_VERSION
	.align		4
        /*0000*/ 	.byte	0x04, 0x37
        /*0002*/ 	.short	(.L_223 - .L_222)
.L_222:
        /*0004*/ 	.word	0x00000082


	//----- nvinfo : EIATTR_KPARAM_INFO
	.align		4
.L_223:
        /*0008*/ 	.byte	0x04, 0x17
        /*000a*/ 	.short	(.L_225 - .L_224)
.L_224:
        /*000c*/ 	.word	0x00000000
        /*0010*/ 	.short	0x0001
        /*0012*/ 	.short	0x0008
        /*0014*/ 	.byte	0x00, 0xf0, 0x11, 0x00


	//----- nvinfo : EIATTR_KPARAM_INFO
	.align		4
.L_225:
        /*0018*/ 	.byte	0x04, 0x17
        /*001a*/ 	.short	(.L_227 - .L_226)
.L_226:
        /*001c*/ 	.word	0x00000000
        /*0020*/ 	.short	0x0000
        /*0022*/ 	.short	0x0000
        /*0024*/ 	.byte	0x00, 0xf5, 0x21, 0x00


	//----- nvinfo : EIATTR_SPARSE_MMA_MASK
	.align		4
.L_227:
        /*0028*/ 	.byte	0x03, 0x50
        /*002a*/ 	.short	0x0000


	//----- nvinfo : EIATTR_MAXREG_COUNT
	.align		4
        /*002c*/ 	.byte	0x03, 0x1b
        /*002e*/ 	.short	0x00ff


	//----- nvinfo : EIATTR_MERCURY_ISA_VERSION
	.align		4
        /*0030*/ 	.byte	0x03, 0x5f
        /*0032*/ 	.short	0x0101


	//----- nvinfo : EIATTR_VRC_CTA_INIT_COUNT
	.align		4
        /*0034*/ 	.byte	0x02, 0x4a
	.zero		1
	.zero		1


	//----- nvinfo : EIATTR_EXIT_INSTR_OFFSETS
	.align		4
        /*0038*/ 	.byte	0x04, 0x1c
        /*003a*/ 	.short	(.L_229 - .L_228)


	//   ....[0]....
.L_228:
        /*003c*/ 	.word	0x00000070


	//   ....[1]....
        /*0040*/ 	.word	0x00000120


	//----- nvinfo : EIATTR_CBANK_PARAM_SIZE
	.align		4
.L_229:
        /*0044*/ 	.byte	0x03, 0x19
        /*0046*/ 	.short	0x000c


	//----- nvinfo : EIATTR_PARAM_CBANK
	.align		4
        /*0048*/ 	.byte	0x04, 0x0a
        /*004a*/ 	.short	(.L_231 - .L_230)
	.align		4
.L_230:
        /*004c*/ 	.word	index@(.nv.constant0._Z19realturingztrans_19Pyi)
        /*0050*/ 	.short	0x0380
        /*0052*/ 	.short	0x000c


	//----- nvinfo : EIATTR_SW_WAR
	.align		4
.L_231:
        /*0054*/ 	.byte	0x04, 0x36
        /*0056*/ 	.short	(.L_233 - .L_232)
.L_232:
        /*0058*/ 	.word	0x00000008
.L_233:


//--------------------- .nv.info._Z19realturingztrans_18Pyi --------------------------
	.section	.nv.info._Z19realturingztrans_18Pyi,"",@"SHT_CUDA_INFO"
	.sectionflags	@""
	.align	4


	//----- nvinfo : EIATTR_CUDA_API_VERSION
	.align		4
        /*0000*/ 	.byte	0x04, 0x37
        /*0002*/ 	.short	(.L_235 - .L_234)
.L_234:
        /*0004*/ 	.word	0x00000082


	//----- nvinfo : EIATTR_KPARAM_INFO
	.align		4
.L_235:
        /*0008*/ 	.byte	0x04, 0x17
        /*000a*/ 	.short	(.L_237 - .L_236)
.L_236:
        /*000c*/ 	.word	0x00000000
        /*0010*/ 	.short	0x0001
        /*0012*/ 	.short	0x0008
        /*0014*/ 	.byte	0x00, 0xf0, 0x11, 0x00


	//----- nvinfo : EIATTR_KPARAM_INFO
	.align		4
.L_237:
        /*0018*/ 	.byte	0x04, 0x17
        /*001a*/ 	.short	(.L_239 - .L_238)
.L_238:
        /*001c*/ 	.word	0x00000000
        /*0020*/ 	.short	0x0000
        /*0022*/ 	.short	0x0000
        /*0024*/ 	.byte	0x00, 0xf5, 0x21, 0x00


	//----- nvinfo : EIATTR_SPARSE_MMA_MASK
	.align		4
.L_239:
        /*0028*/ 	.byte	0x03, 0x50
        /*002a*/ 	.short	0x0000


	//----- nvinfo : EIATTR_MAXREG_COUNT
	.align		4
        /*002c*/ 	.byte	0x03, 0x1b
        /*002e*/ 	.short	0x00ff


	//----- nvinfo : EIATTR_MERCURY_ISA_VERSION
	.align		4
        /*0030*/ 	.byte	0x03, 0x5f
        /*0032*/ 	.short	0x0101


	//----- nvinfo : EIATTR_VRC_CTA_INIT_COUNT
	.align		4
        /*0034*/ 	.byte	0x02, 0x4a
	.zero		1
	.zero		1


	//----- nvinfo : EIATTR_EXIT_INSTR_OFFSETS
	.align		4
        /*0038*/ 	.byte	0x04, 0x1c
        /*003a*/ 	.short	(.L_241 - .L_240)


	//   ....[0]....
.L_240:
        /*003c*/ 	.word	0x00000070


	//   ....[1]....
        /*0040*/ 	.word	0x00000160


	//----- nvinfo : EIATTR_CBANK_PARAM_SIZE
	.align		4
.L_241:
        /*0044*/ 	.byte	0x03, 0x19
        /*0046*/ 	.short	0x000c


	//----- nvinfo : EIATTR_PARAM_CBANK
	.align		4
        /*0048*/ 	.byte	0x04, 0x0a
        /*004a*/ 	.short	(.L_243 - .L_242)
	.align		4
.L_242:
        /*004c*/ 	.word	index@(.nv.constant0._Z19realturingztrans_18Pyi)
        /*0050*/ 	.short	0x0380
        /*0052*/ 	.short	0x000c


	//----- nvinfo : EIATTR_SW_WAR
	.align		4
.L_243:
        /*0054*/ 	.byte	0x04, 0x36
        /*0056*/ 	.short	(.L_245 - .L_244)
.L_244:
        /*0058*/ 	.word	0x00000008
.L_245:


//--------------------- .nv.info._Z19realturingztrans_17Pyi --------------------------
	.section	.nv.info._Z19realturingztrans_17Pyi,"",@"SHT_CUDA_INFO"
	.sectionflags	@""
	.align	4


	//----- nvinfo : EIATTR_CUDA_API_VERSION
	.align		4
        /*0000*/ 	.byte	0x04, 0x37
        /*0002*/ 	.short	(.L_247 - .L_246)
.L_246:
        /*0004*/ 	.word	0x00000082


	//----- nvinfo : EIATTR_KPARAM_INFO
	.align		4
.L_247:
        /*0008*/ 	.byte	0x04, 0x17
        /*000a*/ 	.short	(.L_249 - .L_248)
.L_248:
        /*000c*/ 	.word	0x00000000
        /*0010*/ 	.short	0x0001
        /*0012*/ 	.short	0x0008
        /*0014*/ 	.byte	0x00, 0xf0, 0x11, 0x00


	//----- nvinfo : EIATTR_KPARAM_INFO
	.align		4
.L_249:
        /*0018*/ 	.byte	0x04, 0x17
        /*001a*/ 	.short	(.L_251 - .L_250)
.L_250:
        /*001c*/ 	.word	0x00000000
        /*0020*/ 	.short	0x0000
        /*0022*/ 	.short	0x0000
        /*0024*/ 	.byte	0x00, 0xf5, 0x21, 0x00


	//----- nvinfo : EIATTR_SPARSE_MMA_MASK
	.align		4
.L_251:
        /*0028*/ 	.byte	0x03, 0x50
        /*002a*/ 	.short	0x0000


	//----- nvinfo : EIATTR_MAXREG_COUNT
	.align		4
        /*002c*/ 	.byte	0x03, 0x1b
        /*002e*/ 	.short	0x00ff


	//----- nvinfo : EIATTR_MERCURY_ISA_VERSION
	.align		4
        /*0030*/ 	.byte	0x03, 0x5f
        /*0032*/ 	.short	0x0101


	//----- nvinfo : EIATTR_VRC_CTA_INIT_COUNT
	.align		4
        /*0034*/ 	.byte	0x02, 0x4a
	.zero		1
	.zero		1


	//----- nvinfo : EIATTR_EXIT_INSTR_OFFSETS
	.align		4
        /*0038*/ 	.byte	0x04, 0x1c
        /*003a*/ 	.short	(.L_253 - .L_252)


	//   ....[0]....
.L_252:
        /*003c*/ 	.word	0x00000070


	//   ....[1]....
        /*0040*/ 	.word	0x00000100


	//----- nvinfo : EIATTR_CBANK_PARAM_SIZE
	.align		4
.L_253:
        /*0044*/ 	.byte	0x03, 0x19
        /*0046*/ 	.short	0x000c


	//----- nvinfo : EIATTR_PARAM_CBANK
	.align		4
        /*0048*/ 	.byte	0x04, 0x0a
        /*004a*/ 	.short	(.L_255 - .L_254)
	.align		4
.L_254:
        /*004c*/ 	.word	index@(.nv.constant0._Z19realturingztrans_17Pyi)
        /*0050*/ 	.short	0x0380
        /*0052*/ 	.short	0x000c


	//----- nvinfo : EIATTR_SW_WAR
	.align		4
.L_255:
        /*0054*/ 	.byte	0x04, 0x36
        /*0056*/ 	.short	(.L_257 - .L_256)
.L_256:
        /*0058*/ 	.word	0x00000008
.L_257:


//--------------------- .nv.info._Z19realturingztrans_16Pyi --------------------------
	.section	.nv.info._Z19realturingztrans_16Pyi,"",@"SHT_CUDA_INFO"
	.sectionflags	@""
	.align	4


	//----- nvinfo : EIATTR_CUDA_API_VERSION
	.align		4
        /*0000*/ 	.byte	0x04, 0x37
        /*0002*/ 	.short	(.L_259 - .L_258)
.L_258:
        /*0004*/ 	.word	0x00000082


	//----- nvinfo : EIATTR_KPARAM_INFO
	.align		4
.L_259:
        /*0008*/ 	.byte	0x04, 0x17
        /*000a*/ 	.short	(.L_261 - .L_260)
.L_260:
        /*000c*/ 	.word	0x00000000
        /*0010*/ 	.short	0x0001
        /*0012*/ 	.short	0x0008
        /*0014*/ 	.byte	0x00, 0xf0, 0x11, 0x00


	//----- nvinfo : EIATTR_KPARAM_INFO
	.align		4
.L_261:
        /*0018*/ 	.byte	0x04, 0x17
        /*001a*/ 	.short	(.L_263 - .L_262)
.L_262:
        /*001c*/ 	.word	0x00000000
        /*0020*/ 	.short	0x0000
        /*0022*/ 	.short	0x0000
        /*0024*/ 	.byte	0x00, 0xf5, 0x21, 0x00


	//----- nvinfo : EIATTR_SPARSE_MMA_MASK
	.align		4
.L_263:
        /*0028*/ 	.byte	0x03, 0x50
        /*002a*/ 	.short	0x0000


	//----- nvinfo : EIATTR_MAXREG_COUNT
	.align		4
        /*002c*/ 	.byte	0x03, 0x1b
        /*002e*/ 	.short	0x00ff


	//----- nvinfo : EIATTR_MERCURY_ISA_VERSION
	.align		4
        /*0030*/ 	.byte	0x03, 0x5f
        /*0032*/ 	.short	0x0101


	//----- nvinfo : EIATTR_VRC_CTA_INIT_COUNT
	.align		4
        /*0034*/ 	.byte	0x02, 0x4a
	.zero		1
	.zero		1


	//----- nvinfo : EIATTR_EXIT_INSTR_OFFSETS
	.align		4
        /*0038*/ 	.byte	0x04, 0x1c
        /*003a*/ 	.short	(.L_265 - .L_264)


	//   ....[0]....
.L_264:
        /*003c*/ 	.word	0x00000070


	//   ....[1]....
        /*0040*/ 	.word	0x00000120


	//----- nvinfo : EIATTR_CBANK_PARAM_SIZE
	.align		4
.L_265:
        /*0044*/ 	.byte	0x03, 0x19
        /*0046*/ 	.short	0x000c


	//----- nvinfo : EIATTR_PARAM_CBANK
	.align		4
        /*0048*/ 	.byte	0x04, 0x0a
        /*004a*/ 	.short	(.L_267 - .L_266)
	.align		4
.L_266:
        /*004c*/ 	.word	index@(.nv.constant0._Z19realturingztrans_16Pyi)
        /*0050*/ 	.short	0x0380
        /*0052*/ 	.short	0x000c


	//----- nvinfo : EIATTR_SW_WAR
	.align		4
.L_267:
        /*0054*/ 	.byte	0x04, 0x36
        /*0056*/ 	.short	(.L_269 - .L_268)
.L_268:
        /*0058*/ 	.word	0x00000008
.L_269:


//--------------------- .nv.info._Z19realturingztrans_15Pyi --------------------------
	.section	.nv.info._Z19realturingztrans_15Pyi,"",@"SHT_CUDA_INFO"
	.sectionflags	@""
	.align	4


	//----- nvinfo : EIATTR_CUDA_API_VERSION
	.align		4
        /*0000*/ 	.byte	0x04, 0x37
        /*0002*/ 	.short	(.L_271 - .L_270)
.L_270:
        /*0004*/ 	.word	0x00000082


	//----- nvinfo : EIATTR_KPARAM_INFO
	.align		4
.L_271:
        /*0008*/ 	.byte	0x04, 0x17
        /*000a*/ 	.short	(.L_273 - .L_272)
.L_272:
        /*000c*/ 	.word	0x00000000
        /*0010*/ 	.short	0x0001
        /*0012*/ 	.short	0x0008
        /*0014*/ 	.byte	0x00, 0xf0, 0x11, 0x00


	//----- nvinfo : EIATTR_KPARAM_INFO
	.align		4
.L_273:
        /*0018*/ 	.byte	0x04, 0x17
        /*001a*/ 	.short	(.L_275 - .L_274)
.L_274:
        /*001c*/ 	.word	0x00000000
        /*0020*/ 	.short	0x0000
        /*0022*/ 	.short	0x0000
        /*0024*/ 	.byte	0x00, 0xf5, 0x21, 0x00


	//----- nvinfo : EIATTR_SPARSE_MMA_MASK
	.align		4
.L_275:
        /*0028*/ 	.byte	0x03, 0x50
        /*002a*/ 	.short	0x0000


	//----- nvinfo : EIATTR_MAXREG_COUNT
	.align		4
        /*002c*/ 	.byte	0x03, 0x1b
        /*002e*/ 	.short	0x00ff


	//----- nvinfo : EIATTR_MERCURY_ISA_VERSION
	.align		4
        /*0030*/ 	.byte	0x03, 0x5f
        /*0032*/ 	.short	0x0101


	//----- nvinfo : EIATTR_VRC_CTA_INIT_COUNT
	.align		4
        /*0034*/ 	.byte	0x02, 0x4a
	.zero		1
	.zero		1


	//----- nvinfo : EIATTR_EXIT_INSTR_OFFSETS
	.align		4
        /*0038*/ 	.byte	0x04, 0x1c
        /*003a*/ 	.short	(.L_277 - .L_276)


	//   ....[0]....
.L_276:
        /*003c*/ 	.word	0x00000070


	//   ....[1]....
        /*0040*/ 	.word	0x00000150


	//----- nvinfo : EIATTR_CBANK_PARAM_SIZE
	.align		4
.L_277:
        /*0044*/ 	.byte	0x03, 0x19
        /*0046*/ 	.short	0x000c


	//----- nvinfo : EIATTR_PARAM_CBANK
	.align		4
        /*0048*/ 	.byte	0x04, 0x0a
        /*004a*/ 	.short	(.L_279 - .L_278)
	.align		4
.L_278:
        /*004c*/ 	.word	index@(.nv.constant0._Z19realturingztrans_15Pyi)
        /*0050*/ 	.short	0x0380
        /*0052*/ 	.short	0x000c


	//----- nvinfo : EIATTR_SW_WAR
	.align		4
.L_279:
        /*0054*/ 	.byte	0x04, 0x36
        /*0056*/ 	.short	(.L_281 - .L_280)
.L_280:
        /*0058*/ 	.word	0x00000008
.L_281:


//--------------------- .nv.info._Z19realturingztrans_14Pyi --------------------------
	.section	.nv.info._Z19realturingztrans_14Pyi,"",@"SHT_CUDA_INFO"
	.sectionflags	@""
	.align	4


	//----- nvinfo : EIATTR_CUDA_API_VERSION
	.align		4
        /*0000*/ 	.byte	0x04, 0x37
        /*0002*/ 	.short	(.L_283 - .L_282)
.L_282:
        /*0004*/ 	.word	0x00000082


	//----- nvinfo : EIATTR_KPARAM_INFO
	.align		4
.L_283:
        /*0008*/ 	.byte	0x04, 0x17
        /*000a*/ 	.short	(.L_285 - .L_284)
.L_284:
        /*000c*/ 	.word	0x00000000
        /*0010*/ 	.short	0x0001
        /*0012*/ 	.short	0x0008
        /*0014*/ 	.byte	0x00, 0xf0, 0x11, 0x00


	//----- nvinfo : EIATTR_KPARAM_INFO
	.align		4
.L_285:
        /*0018*/ 	.byte	0x04, 0x17
        /*001a*/ 	.short	(.L_287 - .L_286)
.L_286:
        /*001c*/ 	.word	0x00000000
        /*0020*/ 	.short	0x0000
        /*0022*/ 	.short	0x0000
        /*0024*/ 	.byte	0x00, 0xf5, 0x21, 0x00


	//----- nvinfo : EIATTR_SPARSE_MMA_MASK
	.align		4
.L_287:
        /*0028*/ 	.byte	0x03, 0x50
        /*002a*/ 	.short	0x0000


	//----- nvinfo : EIATTR_MAXREG_COUNT
	.align		4
        /*002c*/ 	.byte	0x03, 0x1b
        /*002e*/ 	.short	0x00ff


	//----- nvinfo : EIATTR_MERCURY_ISA_VERSION
	.align		4
        /*0030*/ 	.byte	0x03, 0x5f
        /*0032*/ 	.short	0x0101


	//----- nvinfo : EIATTR_VRC_CTA_INIT_COUNT
	.align		4
        /*0034*/ 	.byte	0x02, 0x4a
	.zero		1
	.zero		1


	//----- nvinfo : EIATTR_EXIT_INSTR_OFFSETS
	.align		4
        /*0038*/ 	.byte	0x04, 0x1c
        /*003a*/ 	.short	(.L_289 - .L_288)


	//   ....[0]....
.L_288:
        /*003c*/ 	.word	0x00000070


	//   ....[1]....
        /*0040*/ 	.word	0x00000100


	//----- nvinfo : EIATTR_CBANK_PARAM_SIZE
	.align		4
.L_289:
        /*0044*/ 	.byte	0x03, 0x19
        /*0046*/ 	.short	0x000c


	//----- nvinfo : EIATTR_PARAM_CBANK
	.align		4
        /*0048*/ 	.byte	0x04, 0x0a
        /*004a*/ 	.short	(.L_291 - .L_290)
	.align		4
.L_290:
        /*004c*/ 	.word	index@(.nv.constant0._Z19realturingztrans_14Pyi)
        /*0050*/ 	.short	0x0380
        /*0052*/ 	.short	0x000c


	//----- nvinfo : EIATTR_SW_WAR
	.align		4
.L_291:
        /*0054*/ 	.byte	0x04, 0x36
        /*0056*/ 	.short	(.L_293 - .L_292)
.L_292:
        /*0058*/ 	.word	0x00000008
.L_293:


//--------------------- .nv.info._Z19realturingztrans_13Pyi --------------------------
	.section	.nv.info._Z19realturingztrans_13Pyi,"",@"SHT_CUDA_INFO"
	.sectionflags	@""
	.align	4


	//----- nvinfo : EIATTR_CUDA_API_VERSION
	.align		4
        /*0000*/ 	.byte	0x04, 0x37
        /*0002*/ 	.short	(.L_295 - .L_294)
.L_294:
        /*0004*/ 	.word	0x00000082


	//----- nvinfo : EIATTR_KPARAM_INFO
	.align		4
.L_295:
        /*0008*/ 	.byte	0x04, 0x17
        /*000a*/ 	.short	(.L_297 - .L_296)
.L_296:
        /*000c*/ 	.word	0x00000000
        /*0010*/ 	.short	0x0001
        /*0012*/ 	.short	0x0008
        /*0014*/ 	.byte	0x00, 0xf0, 0x11, 0x00


	//----- nvinfo : EIATTR_KPARAM_INFO
	.align		4
.L_297:
        /*0018*/ 	.byte	0x04, 0x17
        /*001a*/ 	.short	(.L_299 - .L_298)
.L_298:
        /*001c*/ 	.word	0x00000000
        /*0020*/ 	.short	0x0000
        /*0022*/ 	.short	0x0000
        /*0024*/ 	.byte	0x00, 0xf5, 0x21, 0x00


	//----- nvinfo : EIATTR_SPARSE_MMA_MASK
	.align		4
.L_299:
        /*0028*/ 	.byte	0x03, 0x50
        /*002a*/ 	.short	0x0000


	//----- nvinfo : EIATTR_MAXREG_COUNT
	.align		4
        /*002c*/ 	.byte	0x03, 0x1b
        /*002e*/ 	.short	0x00ff


	//----- nvinfo : EIATTR_MERCURY_ISA_VERSION
	.align		4
        /*0030*/ 	.byte	0x03, 0x5f
        /*0032*/ 	.short	0x0101


	//----- nvinfo : EIATTR_VRC_CTA_INIT_COUNT
	.align		4
        /*0034*/ 	.byte	0x02, 0x4a
	.zero		1
	.zero		1


	//----- nvinfo : EIATTR_EXIT_INSTR_OFFSETS
	.align		4
        /*0038*/ 	.byte	0x04, 0x1c
        /*003a*/ 	.short	(.L_301 - .L_300)


	//   ....[0]....
.L_300:
        /*003c*/ 	.word	0x00000070


	//   ....[1]....
        /*0040*/ 	.word	0x00000120


	//----- nvinfo : EIATTR_CBANK_PARAM_SIZE
	.align		4
.L_301:
        /*0044*/ 	.byte	0x03, 0x19
        /*0046*/ 	.short	0x000c


	//----- nvinfo : EIATTR_PARAM_CBANK
	.align		4
        /*0048*/ 	.byte	0x04, 0x0a
        /*004a*/ 	.short	(.L_303 - .L_302)
	.align		4
.L_302:
        /*004c*/ 	.word	index@(.nv.constant0._Z19realturingztrans_13Pyi)
        /*0050*/ 	.short	0x0380
        /*0052*/ 	.short	0x000c


	//----- nvinfo : EIATTR_SW_WAR
	.align		4
.L_303:
        /*0054*/ 	.byte	0x04, 0x36
        /*0056*/ 	.short	(.L_305 - .L_304)
.L_304:
        /*0058*/ 	.word	0x00000008
.L_305:


//--------------------- .nv.info._Z19realturingztrans_12Pyi --------------------------
	.section	.nv.info._Z19realturingztrans_12Pyi,"",@"SHT_CUDA_INFO"
	.sectionflags	@""
	.align	4


	//----- nvinfo : EIATTR_CUDA_API_VERSION
	.align		4
        /*0000*/ 	.byte	0x04, 0x37
        /*0002*/ 	.short	(.L_307 - .L_306)
.L_306:
        /*0004*/ 	.word	0x00000082


	//----- nvinfo : EIATTR_KPARAM_INFO
	.align		4
.L_307:
        /*0008*/ 	.byte	0x04, 0x17
        /*000a*/ 	.short	(.L_309 - .L_308)
.L_308:
        /*000c*/ 	.word	0x00000000
        /*0010*/ 	.short	0x0001
        /*0012*/ 	.short	0x0008
        /*0014*/ 	.byte	0x00, 0xf0, 0x11, 0x00


	//----- nvinfo : EIATTR_KPARAM_INFO
	.align		4
.L_309:
        /*0018*/ 	.byte	0x04, 0x17
        /*001a*/ 	.short	(.L_311 - .L_310)
.L_310:
        /*001c*/ 	.word	0x00000000
        /*0020*/ 	.short	0x0000
        /*0022*/ 	.short	0x0000
        /*0024*/ 	.byte	0x00, 0xf5, 0x21, 0x00


	//----- nvinfo : EIATTR_SPARSE_MMA_MASK
	.align		4
.L_311:
        /*0028*/ 	.byte	0x03, 0x50
        /*002a*/ 	.short	0x0000


	//----- nvinfo : EIATTR_MAXREG_COUNT
	.align		4
        /*002c*/ 	.byte	0x03, 0x1b
        /*002e*/ 	.short	0x00ff


	//----- nvinfo : EIATTR_MERCURY_ISA_VERSION
	.align		4
        /*0030*/ 	.byte	0x03, 0x5f
        /*0032*/ 	.short	0x0101


	//----- nvinfo : EIATTR_VRC_CTA_INIT_COUNT
	.align		4
        /*0034*/ 	.byte	0x02, 0x4a
	.zero		1
	.zero		1


	//----- nvinfo : EIATTR_EXIT_INSTR_OFFSETS
	.align		4
        /*0038*/ 	.byte	0x04, 0x1c
        /*003a*/ 	.short	(.L_313 - .L_312)


	//   ....[0]....
.L_312:
        /*003c*/ 	.word	0x00000070


	//   ....[1]....
        /*0040*/ 	.word	0x00000180


	//----- nvinfo : EIATTR_CBANK_PARAM_SIZE
	.align		4
.L_313:
        /*0044*/ 	.byte	0x03, 0x19
        /*0046*/ 	.short	0x000c


	//----- nvinfo : EIATTR_PARAM_CBANK
	.align		4
        /*0048*/ 	.byte	0x04, 0x0a
        /*004a*/ 	.short	(.L_315 - .L_314)
	.align		4
.L_314:
        /*004c*/ 	.word	index@(.nv.constant0._Z19realturingztrans_12Pyi)
        /*0050*/ 	.short	0x0380
        /*0052*/ 	.short	0x000c


	//----- nvinfo : EIATTR_SW_WAR
	.align		4
.L_315:
        /*0054*/ 	.byte	0x04, 0x36
        /*0056*/ 	.short	(.L_317 - .L_316)
.L_316:
        /*0058*/ 	.word	0x00000008
.L_317:


//--------------------- .nv.info._Z19realturingztrans_11Pyi --------------------------
	.section	.nv.info._Z19realturingztrans_11Pyi,"",@"SHT_CUDA_INFO"
	.sectionflags	@""
	.align	4


	//----- nvinfo : EIATTR_CUDA_API_VERSION
	.align		4
        /*0000*/ 	.byte	0x04, 0x37
        /*0002*/ 	.short	(.L_319 - .L_318)
.L_318:
        /*0004*/ 	.word	0x00000082


	//----- nvinfo : EIATTR_KPARAM_INFO
	.align		4
.L_319:
        /*0008*/ 	.byte	0x04, 0x17
        /*000a*/ 	.short	(.L_321 - .L_320)
.L_320:
        /*000c*/ 	.word	0x00000000
        /*0010*/ 	.short	0x0001
        /*0012*/ 	.short	0x0008
        /*0014*/ 	.byte	0x00, 0xf0, 0x11, 0x00


	//----- nvinfo : EIATTR_KPARAM_INFO
	.align		4
.L_321:
        /*0018*/ 	.byte	0x04, 0x17
        /*001a*/ 	.short	(.L_323 - .L_322)
.L_322:
        /*001c*/ 	.word	0x00000000
        /*0020*/ 	.short	0x0000
        /*0022*/ 	.short	0x0000
        /*0024*/ 	.byte	0x00, 0xf5, 0x21, 0x00


	//----- nvinfo : EIATTR_SPARSE_MMA_MASK
	.align		4
.L_323:
        /*0028*/ 	.byte	0x03, 0x50
        /*002a*/ 	.short	0x0000


	//----- nvinfo : EIATTR_MAXREG_COUNT
	.align		4
        /*002c*/ 	.byte	0x03, 0x1b
        /*002e*/ 	.short	0x00ff


	//----- nvinfo : EIATTR_MERCURY_ISA_VERSION
	.align		4
        /*0030*/ 	.byte	0x03, 0x5f
        /*0032*/ 	.short	0x0101


	//----- nvinfo : EIATTR_VRC_CTA_INIT_COUNT
	.align		4
        /*0034*/ 	.byte	0x02, 0x4a
	.zero		1
	.zero		1


	//----- nvinfo : EIATTR_EXIT_INSTR_OFFSETS
	.align		4
        /*0038*/ 	.byte	0x04, 0x1c
        /*003a*/ 	.short	(.L_325 - .L_324)


	//   ....[0]....
.L_324:
        /*003c*/ 	.word	0x00000070


	//   ....[1]....
        /*0040*/ 	.word	0x00000100


	//----- nvinfo : EIATTR_CBANK_PARAM_SIZE
	.align		4
.L_325:
        /*0044*/ 	.byte	0x03, 0x19
        /*0046*/ 	.short	0x000c


	//----- nvinfo : EIATTR_PARAM_CBANK
	.align		4
        /*0048*/ 	.byte	0x04, 0x0a
        /*004a*/ 	.short	(.L_327 - .L_326)
	.align		4
.L_326:
        /*004c*/ 	.word	index@(.nv.constant0._Z19realturingztrans_11Pyi)
        /*0050*/ 	.short	0x0380
        /*0052*/ 	.short	0x000c


	//----- nvinfo : EIATTR_SW_WAR
	.align		4
.L_327:
        /*0054*/ 	.byte	0x04, 0x36
        /*0056*/ 	.short	(.L_329 - .L_328)
.L_328:
        /*0058*/ 	.word	0x00000008
.L_329:


//--------------------- .nv.info._Z19realturingztrans_10Pyi --------------------------
	.section	.nv.info._Z19realturingztrans_10Pyi,"",@"SHT_CUDA_INFO"
	.sectionflags	@""
	.align	4


	//----- nvinfo : EIATTR_CUDA_API_VERSION
	.align		4
        /*0000*/ 	.byte	0x04, 0x37
        /*0002*/ 	.short	(.L_331 - .L_330)
.L_330:
        /*0004*/ 	.word	0x00000082


	//----- nvinfo : EIATTR_KPARAM_INFO
	.align		4
.L_331:
        /*0008*/ 	.byte	0x04, 0x17
        /*000a*/ 	.short	(.L_333 - .L_332)
.L_332:
        /*000c*/ 	.word	0x00000000
        /*0010*/ 	.short	0x0001
        /*0012*/ 	.short	0x0008
        /*0014*/ 	.byte	0x00, 0xf0, 0x11, 0x00


	//----- nvinfo : EIATTR_KPARAM_INFO
	.align		4
.L_333:
        /*0018*/ 	.byte	0x04, 0x17
        /*001a*/ 	.short	(.L_335 - .L_334)
.L_334:
        /*001c*/ 	.word	0x00000000
        /*0020*/ 	.short	0x0000
        /*0022*/ 	.short	0x0000
        /*0024*/ 	.byte	0x00, 0xf5, 0x21, 0x00


	//----- nvinfo : EIATTR_SPARSE_MMA_MASK
	.align		4
.L_335:
        /*0028*/ 	.byte	0x03, 0x50
        /*002a*/ 	.short	0x0000


	//----- nvinfo : EIATTR_MAXREG_COUNT
	.align		4
        /*002c*/ 	.byte	0x03, 0x1b
        /*002e*/ 	.short	0x00ff


	//----- nvinfo : EIATTR_MERCURY_ISA_VERSION
	.align		4
        /*0030*/ 	.byte	0x03, 0x5f
        /*0032*/ 	.short	0x0101


	//----- nvinfo : EIATTR_VRC_CTA_INIT_COUNT
	.align		4
        /*0034*/ 	.byte	0x02, 0x4a
	.zero		1
	.zero		1


	//----- nvinfo : EIATTR_EXIT_INSTR_OFFSETS
	.align		4
        /*0038*/ 	.byte	0x04, 0x1c
        /*003a*/ 	.short	(.L_337 - .L_336)


	//   ....[0]....
.L_336:
        /*003c*/ 	.word	0x00000070


	//   ....[1]....
        /*0040*/ 	.word	0x00000110


	//----- nvinfo : EIATTR_CBANK_PARAM_SIZE
	.align		4
.L_337:
        /*0044*/ 	.byte	0x03, 0x19
        /*0046*/ 	.short	0x000c


	//----- nvinfo : EIATTR_PARAM_CBANK
	.align		4
        /*0048*/ 	.byte	0x04, 0x0a
        /*004a*/ 	.short	(.L_339 - .L_338)
	.align		4
.L_338:
        /*004c*/ 	.word	index@(.nv.constant0._Z19realturingztrans_10Pyi)
        /*0050*/ 	.short	0x0380
        /*0052*/ 	.short	0x000c


	//----- nvinfo : EIATTR_SW_WAR
	.align		4
.L_339:
        /*0054*/ 	.byte	0x04, 0x36
        /*0056*/ 	.short	(.L_341 - .L_340)
.L_340:
        /*0058*/ 	.word	0x00000008
.L_341:


//--------------------- .nv.info._Z18realturingztrans_9Pyi --------------------------
	.section	.nv.info._Z18realturingztrans_9Pyi,"",@"SHT_CUDA_INFO"
	.sectionflags	@""
	.align	4


	//----- nvinfo : EIATTR_CUDA_API_VERSION
	.align		4
        /*0000*/ 	.byte	0x04, 0x37
        /*0002*/ 	.short	(.L_343 - .L_342)
.L_342:
        /*0004*/ 	.word	0x00000082


	//----- nvinfo : EIATTR_KPARAM_INFO
	.align		4
.L_343:
        /*0008*/ 	.byte	0x04, 0x17
        /*000a*/ 	.short	(.L_345 - .L_344)
.L_344:
        /*000c*/ 	.word	0x00000000
        /*0010*/ 	.short	0x0001
        /*0012*/ 	.short	0x0008
        /*0014*/ 	.byte	0x00, 0xf0, 0x11, 0x00


	//----- nvinfo : EIATTR_KPARAM_INFO
	.align		4
.L_345:
        /*0018*/ 	.byte	0x04, 0x17
        /*001a*/ 	.short	(.L_347 - .L_346)
.L_346:
        /*001c*/ 	.word	0x00000000
        /*0020*/ 	.short	0x0000
        /*0022*/ 	.short	0x0000
        /*0024*/ 	.byte	0x00, 0xf5, 0x21, 0x00


	//----- nvinfo : EIATTR_SPARSE_MMA_MASK
	.align		4
.L_347:
        /*0028*/ 	.byte	0x03, 0x50
        /*002a*/ 	.short	0x0000


	//----- nvinfo : EIATTR_MAXREG_COUNT
	.align		4
        /*002c*/ 	.byte	0x03, 0x1b
        /*002e*/ 	.short	0x00ff


	//----- nvinfo : EIATTR_MERCURY_ISA_VERSION
	.align		4
        /*0030*/ 	.byte	0x03, 0x5f
        /*0032*/ 	.short	0x0101


	//----- nvinfo : EIATTR_VRC_CTA_INIT_COUNT
	.align		4
        /*0034*/ 	.byte	0x02, 0x4a
	.zero		1
	.zero		1


	//----- nvinfo : EIATTR_EXIT_INSTR_OFFSETS
	.align		4
        /*0038*/ 	.byte	0x04, 0x1c
        /*003a*/ 	.short	(.L_349 - .L_348)


	//   ....[0]....
.L_348:
        /*003c*/ 	.word	0x00000070


	//   ....[1]....
        /*0040*/ 	.word	0x00000150


	//----- nvinfo : EIATTR_CBANK_PARAM_SIZE
	.align		4
.L_349:
        /*0044*/ 	.byte	0x03, 0x19
        /*0046*/ 	.short	0x000c


	//----- nvinfo : EIATTR_PARAM_CBANK
	.align		4
        /*0048*/ 	.byte	0x04, 0x0a
        /*004a*/ 	.short	(.L_351 - .L_350)
	.align		4
.L_350:
        /*004c*/ 	.word	index@(.nv.constant0._Z18realturingztrans_9Pyi)
        /*0050*/ 	.short	0x0380
        /*0052*/ 	.short	0x000c


	//----- nvinfo : EIATTR_SW_WAR
	.align		4
.L_351:
        /*0054*/ 	.byte	0x04, 0x36
        /*0056*/ 	.short	(.L_353 - .L_352)
.L_352:
        /*0058*/ 	.word	0x00000008
.L_353:


//--------------------- .nv.info._Z18realturingztrans_8Pyi --------------------------
	.section	.nv.info._Z18realturingztrans_8Pyi,"",@"SHT_CUDA_INFO"
	.sectionflags	@""
	.align	4


	//----- nvinfo : EIATTR_CUDA_API_VERSION
	.align		4
        /*0000*/ 	.byte	0x04, 0x37
        /*0002*/ 	.short	(.L_355 - .L_354)
.L_354:
        /*0004*/ 	.word	0x00000082


	//----- nvinfo : EIATTR_KPARAM_INFO
	.align		4
.L_355:
        /*0008*/ 	.byte	0x04, 0x17
        /*000a*/ 	.short	(.L_357 - .L_356)
.L_356:
        /*000c*/ 	.word	0x00000000
        /*0010*/ 	.short	0x0001
        /*0012*/ 	.short	0x0008
        /*0014*/ 	.byte	0x00, 0xf0, 0x11, 0x00


	//----- nvinfo : EIATTR_KPARAM_INFO
	.align		4
.L_357:
        /*0018*/ 	.byte	0x04, 0x17
        /*001a*/ 	.short	(.L_359 - .L_358)
.L_358:
        /*001c*/ 	.word	0x00000000
        /*0020*/ 	.short	0x0000
        /*0022*/ 	.short	0x0000
        /*0024*/ 	.byte	0x00, 0xf5, 0x21, 0x00


	//----- nvinfo : EIATTR_SPARSE_MMA_MASK
	.align		4
.L_359:
        /*0028*/ 	.byte	0x03, 0x50
        /*002a*/ 	.short	0x0000


	//----- nvinfo : EIATTR_MAXREG_COUNT
	.align		4
        /*002c*/ 	.byte	0x03, 0x1b
        /*002e*/ 	.short	0x00ff


	//----- nvinfo : EIATTR_MERCURY_ISA_VERSION
	.align		4
        /*0030*/ 	.byte	0x03, 0x5f
        /*0032*/ 	.short	0x0101


	//----- nvinfo : EIATTR_VRC_CTA_INIT_COUNT
	.align		4
        /*0034*/ 	.byte	0x02, 0x4a
	.zero		1
	.zero		1


	//----- nvinfo : EIATTR_EXIT_INSTR_OFFSETS
	.align		4
        /*0038*/ 	.byte	0x04, 0x1c
        /*003a*/ 	.short	(.L_361 - .L_360)


	//   ....[0]....
.L_360:
        /*003c*/ 	.word	0x00000070


	//   ....[1]....
        /*0040*/ 	.word	0x00000100


	//----- nvinfo : EIATTR_CBANK_PARAM_SIZE
	.align		4
.L_361:
        /*0044*/ 	.byte	0x03, 0x19
        /*0046*/ 	.short	0x000c


	//----- nvinfo : EIATTR_PARAM_CBANK
	.align		4
        /*0048*/ 	.byte	0x04, 0x0a
        /*004a*/ 	.short	(.L_363 - .L_362)
	.align		4
.L_362:
        /*004c*/ 	.word	index@(.nv.constant0._Z18realturingztrans_8Pyi)
        /*0050*/ 	.short	0x0380
        /*0052*/ 	.short	0x000c


	//----- nvinfo : EIATTR_SW_WAR
	.align		4
.L_363:
        /*0054*/ 	.byte	0x04, 0x36
        /*0056*/ 	.short	(.L_365 - .L_364)
.L_364:
        /*0058*/ 	.word	0x00000008
.L_365:


//--------------------- .nv.info._Z18realturingztrans_7Pyi --------------------------
	.section	.nv.info._Z18realturingztrans_7Pyi,"",@"SHT_CUDA_INFO"
	.sectionflags	@""
	.align	4


	//----- nvinfo : EIATTR_CUDA_API_VERSION
	.align		4
        /*0000*/ 	.byte	0x04, 0x37
        /*0002*/ 	.short	(.L_367 - .L_366)
.L_366:
        /*0004*/ 	.word	0x00000082


	//----- nvinfo : EIATTR_KPARAM_INFO
	.align		4
.L_367:
        /*0008*/ 	.byte	0x04, 0x17
        /*000a*/ 	.short	(.L_369 - .L_368)
.L_368:
        /*000c*/ 	.word	0x00000000
        /*0010*/ 	.short	0x0001
        /*0012*/ 	.short	0x0008
        /*0014*/ 	.byte	0x00, 0xf0, 0x11, 0x00


	//----- nvinfo : EIATTR_KPARAM_INFO
	.align		4
.L_369:
        /*0018*/ 	.byte	0x04, 0x17
        /*001a*/ 	.short	(.L_371 - .L_370)
.L_370:
        /*001c*/ 	.word	0x00000000
        /*0020*/ 	.short	0x0000
        /*0022*/ 	.short	0x0000
        /*0024*/ 	.byte	0x00, 0xf5, 0x21, 0x00


	//----- nvinfo : EIATTR_SPARSE_MMA_MASK
	.align		4
.L_371:
        /*0028*/ 	.byte	0x03, 0x50
        /*002a*/ 	.short	0x0000


	//----- nvinfo : EIATTR_MAXREG_COUNT
	.align		4
        /*002c*/ 	.byte	0x03, 0x1b
        /*002e*/ 	.short	0x00ff


	//----- nvinfo : EIATTR_MERCURY_ISA_VERSION
	.align		4
        /*0030*/ 	.byte	0x03, 0x5f
        /*0032*/ 	.short	0x0101


	//----- nvinfo : EIATTR_VRC_CTA_INIT_COUNT
	.align		4
        /*0034*/ 	.byte	0x02, 0x4a
	.zero		1
	.zero		1


	//----- nvinfo : EIATTR_EXIT_INSTR_OFFSETS
	.align		4
        /*0038*/ 	.byte	0x04, 0x1c
        /*003a*/ 	.short	(.L_373 - .L_372)


	//   ....[0]....
.L_372:
        /*003c*/ 	.word	0x00000070


	//   ....[1]....
        /*0040*/ 	.word	0x00000120


	//----- nvinfo : EIATTR_CBANK_PARAM_SIZE
	.align		4
.L_373:
        /*0044*/ 	.byte	0x03, 0x19
        /*0046*/ 	.short	0x000c


	//----- nvinfo : EIATTR_PARAM_CBANK
	.align		4
        /*0048*/ 	.byte	0x04, 0x0a
        /*004a*/ 	.short	(.L_375 - .L_374)
	.align		4
.L_374:
        /*004c*/ 	.word	index@(.nv.constant0._Z18realturingztrans_7Pyi)
        /*0050*/ 	.short	0x0380
        /*0052*/ 	.short	0x000c


	//----- nvinfo : EIATTR_SW_WAR
	.align		4
.L_375:
        /*0054*/ 	.byte	0x04, 0x36
        /*0056*/ 	.short	(.L_377 - .L_376)
.L_376:
        /*0058*/ 	.word	0x00000008
.L_377:


//--------------------- .nv.info._Z18realturingztrans_6Pyi --------------------------
	.section	.nv.info._Z18realturingztrans_6Pyi,"",@"SHT_CUDA_INFO"
	.sectionflags	@""
	.align	4


	//----- nvinfo : EIATTR_CUDA_API_VERSION
	.align		4
        /*0000*/ 	.byte	0x04, 0x37
        /*0002*/ 	.short	(.L_379 - .L_378)
.L_378:
        /*0004*/ 	.word	0x00000082


	//----- nvinfo : EIATTR_KPARAM_INFO
	.align		4
.L_379:
        /*0008*/ 	.byte	0x04, 0x17
        /*000a*/ 	.short	(.L_381 - .L_380)
.L_380:
        /*000c*/ 	.word	0x00000000
        /*0010*/ 	.short	0x0001
        /*0012*/ 	.short	0x0008
        /*0014*/ 	.byte	0x00, 0xf0, 0x11, 0x00


	//----- nvinfo : EIATTR_KPARAM_INFO
	.align		4
.L_381:
        /*0018*/ 	.byte	0x04, 0x17
        /*001a*/ 	.short	(.L_383 - .L_382)
.L_382:
        /*001c*/ 	.word	0x00000000
        /*0020*/ 	.short	0x0000
        /*0022*/ 	.short	0x0000
        /*0024*/ 	.byte	0x00, 0xf5, 0x21, 0x00


	//----- nvinfo : EIATTR_SPARSE_MMA_MASK
	.align		4
.L_383:
        /*0028*/ 	.byte	0x03, 0x50
        /*002a*/ 	.short	0x0000


	//----- nvinfo : EIATTR_MAXREG_COUNT
	.align		4
        /*002c*/ 	.byte	0x03, 0x1b
        /*002e*/ 	.short	0x00ff


	//----- nvinfo : EIATTR_MERCURY_ISA_VERSION
	.align		4
        /*0030*/ 	.byte	0x03, 0x5f
        /*0032*/ 	.short	0x0101


	//----- nvinfo : EIATTR_VRC_CTA_INIT_COUNT
	.align		4
        /*0034*/ 	.byte	0x02, 0x4a
	.zero		1
	.zero		1


	//----- nvinfo : EIATTR_EXIT_INSTR_OFFSETS
	.align		4
        /*0038*/ 	.byte	0x04, 0x1c
        /*003a*/ 	.short	(.L_385 - .L_384)


	//   ....[0]....
.L_384:
        /*003c*/ 	.word	0x00000070


	//   ....[1]....
        /*0040*/ 	.word	0x00000130


	//----- nvinfo : EIATTR_CBANK_PARAM_SIZE
	.align		4
.L_385:
        /*0044*/ 	.byte	0x03, 0x19
        /*0046*/ 	.short	0x000c


	//----- nvinfo : EIATTR_PARAM_CBANK
	.align		4
        /*0048*/ 	.byte	0x04, 0x0a
        /*004a*/ 	.short	(.L_387 - .L_386)
	.align		4
.L_386:
        /*004c*/ 	.word	index@(.nv.constant0._Z18realturingztrans_6Pyi)
        /*0050*/ 	.short	0x0380
        /*0052*/ 	.short	0x000c


	//----- nvinfo : EIATTR_SW_WAR
	.align		4
.L_387:
        /*0054*/ 	.byte	0x04, 0x36
        /*0056*/ 	.short	(.L_389 - .L_388)
.L_388:
        /*0058*/ 	.word	0x00000008
.L_389:


//--------------------- .nv.info._Z18realturingztrans_5Pyi --------------------------
	.section	.nv.info._Z18realturingztrans_5Pyi,"",@"SHT_CUDA_INFO"
	.sectionflags	@""
	.align	4


	//----- nvinfo : EIATTR_CUDA_API_VERSION
	.align		4
        /*0000*/ 	.byte	0x04, 0x37
        /*0002*/ 	.short	(.L_391 - .L_390)
.L_390:
        /*0004*/ 	.word	0x00000082


	//----- nvinfo : EIATTR_KPARAM_INFO
	.align		4
.L_391:
        /*0008*/ 	.byte	0x04, 0x17
        /*000a*/ 	.short	(.L_393 - .L_392)
.L_392:
        /*000c*/ 	.word	0x00000000
        /*0010*/ 	.short	0x0001
        /*0012*/ 	.short	0x0008
        /*0014*/ 	.byte	0x00, 0xf0, 0x11, 0x00


	//----- nvinfo : EIATTR_KPARAM_INFO
	.align		4
.L_393:
        /*0018*/ 	.byte	0x04, 0x17
        /*001a*/ 	.short	(.L_395 - .L_394)
.L_394:
        /*001c*/ 	.word	0x00000000
        /*0020*/ 	.short	0x0000
        /*0022*/ 	.short	0x0000
        /*0024*/ 	.byte	0x00, 0xf5, 0x21, 0x00


	//----- nvinfo : EIATTR_SPARSE_MMA_MASK
	.align		4
.L_395:
        /*0028*/ 	.byte	0x03, 0x50
        /*002a*/ 	.short	0x0000


	//----- nvinfo : EIATTR_MAXREG_COUNT
	.align		4
        /*002c*/ 	.byte	0x03, 0x1b
        /*002e*/ 	.short	0x00ff


	//----- nvinfo : EIATTR_MERCURY_ISA_VERSION
	.align		4
        /*0030*/ 	.byte	0x03, 0x5f
        /*0032*/ 	.short	0x0101


	//----- nvinfo : EIATTR_VRC_CTA_INIT_COUNT
	.align		4
        /*0034*/ 	.byte	0x02, 0x4a
	.zero		1
	.zero		1


	//----- nvinfo : EIATTR_EXIT_INSTR_OFFSETS
	.align		4
        /*0038*/ 	.byte	0x04, 0x1c
        /*003a*/ 	.short	(.L_397 - .L_396)


	//   ....[0]....
.L_396:
        /*003c*/ 	.word	0x00000070


	//   ....[1]....
        /*0040*/ 	.word	0x00000130


	//----- nvinfo : EIATTR_CBANK_PARAM_SIZE
	.align		4
.L_397:
        /*0044*/ 	.byte	0x03, 0x19
        /*0046*/ 	.short	0x000c


	//----- nvinfo : EIATTR_PARAM_CBANK
	.align		4
        /*0048*/ 	.byte	0x04, 0x0a
        /*004a*/ 	.short	(.L_399 - .L_398)
	.align		4
.L_398:
        /*004c*/ 	.word	index@(.nv.constant0._Z18realturingztrans_5Pyi)
        /*0050*/ 	.short	0x0380
        /*0052*/ 	.short	0x000c


	//----- nvinfo : EIATTR_SW_WAR
	.align		4
.L_399:
        /*0054*/ 	.byte	0x04, 0x36
        /*0056*/ 	.short	(.L_401 - .L_400)
.L_400:
        /*0058*/ 	.word	0x00000008
.L_401:


//--------------------- .nv.info._Z18realturingztrans_4Pyi --------------------------
	.section	.nv.info._Z18realturingztrans_4Pyi,"",@"SHT_CUDA_INFO"
	.sectionflags	@""
	.align	4


	//----- nvinfo : EIATTR_CUDA_API_VERSION
	.align		4
        /*0000*/ 	.byte	0x04, 0x37
        /*0002*/ 	.short	(.L_403 - .L_402)
.L_402:
        /*0004*/ 	.word	0x00000082


	//----- nvinfo : EIATTR_KPARAM_INFO
	.align		4
.L_403:
        /*0008*/ 	.byte	0x04, 0x17
        /*000a*/ 	.short	(.L_405 - .L_404)
.L_404:
        /*000c*/ 	.word	0x00000000
        /*0010*/ 	.short	0x0001
        /*0012*/ 	.short	0x0008
        /*0014*/ 	.byte	0x00, 0xf0, 0x11, 0x00


	//----- nvinfo : EIATTR_KPARAM_INFO
	.align		4
.L_405:
        /*0018*/ 	.byte	0x04, 0x17
        /*001a*/ 	.short	(.L_407 - .L_406)
.L_406:
        /*001c*/ 	.word	0x00000000
        /*0020*/ 	.short	0x0000
        /*0022*/ 	.short	0x0000
        /*0024*/ 	.byte	0x00, 0xf5, 0x21, 0x00


	//----- nvinfo : EIATTR_SPARSE_MMA_MASK
	.align		4
.L_407:
        /*0028*/ 	.byte	0x03, 0x50
        /*002a*/ 	.short	0x0000


	//----- nvinfo : EIATTR_MAXREG_COUNT
	.align		4
        /*002c*/ 	.byte	0x03, 0x1b
        /*002e*/ 	.short	0x00ff


	//----- nvinfo : EIATTR_MERCURY_ISA_VERSION
	.align		4
        /*0030*/ 	.byte	0x03, 0x5f
        /*0032*/ 	.short	0x0101


	//----- nvinfo : EIATTR_VRC_CTA_INIT_COUNT
	.align		4
        /*0034*/ 	.byte	0x02, 0x4a
	.zero		1
	.zero		1


	//----- nvinfo : EIATTR_EXIT_INSTR_OFFSETS
	.align		4
        /*0038*/ 	.byte	0x04, 0x1c
        /*003a*/ 	.short	(.L_409 - .L_408)


	//   ....[0]....
.L_408:
        /*003c*/ 	.word	0x00000070


	//   ....[1]....
        /*0040*/ 	.word	0x00000100


	//----- nvinfo : EIATTR_CBANK_PARAM_SIZE
	.align		4
.L_409:
        /*0044*/ 	.byte	0x03, 0x19
        /*0046*/ 	.short	0x000c


	//----- nvinfo : EIATTR_PARAM_CBANK
	.align		4
        /*0048*/ 	.byte	0x04, 0x0a
        /*004a*/ 	.short	(.L_411 - .L_410)
	.align		4
.L_410:
        /*004c*/ 	.word	index@(.nv.constant0._Z18realturingztrans_4Pyi)
        /*0050*/ 	.short	0x0380
        /*0052*/ 	.short	0x000c


	//----- nvinfo : EIATTR_SW_WAR
	.align		4
.L_411:
        /*0054*/ 	.byte	0x04, 0x36
        /*0056*/ 	.short	(.L_413 - .L_412)
.L_412:
        /*0058*/ 	.word	0x00000008
.L_413:


//--------------------- .nv.info._Z18realturingztrans_3Pyi --------------------------
	.section	.nv.info._Z18realturingztrans_3Pyi,"",@"SHT_CUDA_INFO"
	.sectionflags	@""
	.align	4


	//----- nvinfo : EIATTR_CUDA_API_VERSION
	.align		4
        /*0000*/ 	.byte	0x04, 0x37
        /*0002*/ 	.short	(.L_415 - .L_414)
.L_414:
        /*0004*/ 	.word	0x00000082


	//----- nvinfo : EIATTR_KPARAM_INFO
	.align		4
.L_415:
        /*0008*/ 	.byte	0x04, 0x17
        /*000a*/ 	.short	(.L_417 - .L_416)
.L_416:
        /*000c*/ 	.word	0x00000000
        /*0010*/ 	.short	0x0001
        /*0012*/ 	.short	0x0008
        /*0014*/ 	.byte	0x00, 0xf0, 0x11, 0x00


	//----- nvinfo : EIATTR_KPARAM_INFO
	.align		4
.L_417:
        /*0018*/ 	.byte	0x04, 0x17
        /*001a*/ 	.short	(.L_419 - .L_418)
.L_418:
        /*001c*/ 	.word	0x00000000
        /*0020*/ 	.short	0x0000
        /*0022*/ 	.short	0x0000
        /*0024*/ 	.byte	0x00, 0xf5, 0x21, 0x00


	//----- nvinfo : EIATTR_SPARSE_MMA_MASK
	.align		4
.L_419:
        /*0028*/ 	.byte	0x03, 0x50
        /*002a*/ 	.short	0x0000


	//----- nvinfo : EIATTR_MAXREG_COUNT
	.align		4
        /*002c*/ 	.byte	0x03, 0x1b
        /*002e*/ 	.short	0x00ff


	//----- nvinfo : EIATTR_MERCURY_ISA_VERSION
	.align		4
        /*0030*/ 	.byte	0x03, 0x5f
        /*0032*/ 	.short	0x0101


	//----- nvinfo : EIATTR_VRC_CTA_INIT_COUNT
	.align		4
        /*0034*/ 	.byte	0x02, 0x4a
	.zero		1
	.zero		1


	//----- nvinfo : EIATTR_EXIT_INSTR_OFFSETS
	.align		4
        /*0038*/ 	.byte	0x04, 0x1c
        /*003a*/ 	.short	(.L_421 - .L_420)


	//   ....[0]....
.L_420:
        /*003c*/ 	.word	0x00000070


	//   ....[1]....
        /*0040*/ 	.word	0x00000120


	//----- nvinfo : EIATTR_CBANK_PARAM_SIZE
	.align		4
.L_421:
        /*0044*/ 	.byte	0x03, 0x19
        /*0046*/ 	.short	0x000c


	//----- nvinfo : EIATTR_PARAM_CBANK
	.align		4
        /*0048*/ 	.byte	0x04, 0x0a
        /*004a*/ 	.short	(.L_423 - .L_422)
	.align		4
.L_422:
        /*004c*/ 	.word	index@(.nv.constant0._Z18realturingztrans_3Pyi)
        /*0050*/ 	.short	0x0380
        /*0052*/ 	.short	0x000c


	//----- nvinfo : EIATTR_SW_WAR
	.align		4
.L_423:
        /*0054*/ 	.byte	0x04, 0x36
        /*0056*/ 	.short	(.L_425 - .L_424)
.L_424:
        /*0058*/ 	.word	0x00000008
.L_425:


//--------------------- .nv.info._Z18realturingztrans_2Pyi --------------------------
	.section	.nv.info._Z18realturingztrans_2Pyi,"",@"SHT_CUDA_INFO"
	.sectionflags	@""
	.align	4


	//----- nvinfo : EIATTR_CUDA_API_VERSION
	.align		4
        /*0000*/ 	.byte	0x04, 0x37
        /*0002*/ 	.short	(.L_427 - .L_426)
.L_426:
        /*0004*/ 	.word	0x00000082


	//----- nvinfo : EIATTR_KPARAM_INFO
	.align		4
.L_427:
        /*0008*/ 	.byte	0x04, 0x17
        /*000a*/ 	.short	(.L_429 - .L_428)
.L_428:
        /*000c*/ 	.word	0x00000000
        /*0010*/ 	.short	0x0001
        /*0012*/ 	.short	0x0008
        /*0014*/ 	.byte	0x00, 0xf0, 0x11, 0x00


	//----- nvinfo : EIATTR_KPARAM_INFO
	.align		4
.L_429:
        /*0018*/ 	.byte	0x04, 0x17
        /*001a*/ 	.short	(.L_431 - .L_430)
.L_430:
        /*001c*/ 	.word	0x00000000
        /*0020*/ 	.short	0x0000
        /*0022*/ 	.short	0x0000
        /*0024*/ 	.byte	0x00, 0xf5, 0x21, 0x00


	//----- nvinfo : EIATTR_SPARSE_MMA_MASK
	.align		4
.L_431:
        /*0028*/ 	.byte	0x03, 0x50
        /*002a*/ 	.short	0x0000


	//----- nvinfo : EIATTR_MAXREG_COUNT
	.align		4
        /*002c*/ 	.byte	0x03, 0x1b
        /*002e*/ 	.short	0x00ff


	//----- nvinfo : EIATTR_MERCURY_ISA_VERSION
	.align		4
        /*0030*/ 	.byte	0x03, 0x5f
        /*0032*/ 	.short	0x0101


	//----- nvinfo : EIATTR_VRC_CTA_INIT_COUNT
	.align		4
        /*0034*/ 	.byte	0x02, 0x4a
	.zero		1
	.zero		1


	//----- nvinfo : EIATTR_EXIT_INSTR_OFFSETS
	.align		4
        /*0038*/ 	.byte	0x04, 0x1c
        /*003a*/ 	.short	(.L_433 - .L_432)


	//   ....[0]....
.L_432:
        /*003c*/ 	.word	0x00000070


	//   ....[1]....
        /*0040*/ 	.word	0x00000150


	//----- nvinfo : EIATTR_CBANK_PARAM_SIZE
	.align		4
.L_433:
        /*0044*/ 	.byte	0x03, 0x19
        /*0046*/ 	.short	0x000c


	//----- nvinfo : EIATTR_PARAM_CBANK
	.align		4
        /*0048*/ 	.byte	0x04, 0x0a
        /*004a*/ 	.short	(.L_435 - .L_434)
	.align		4
.L_434:
        /*004c*/ 	.word	index@(.nv.constant0._Z18realturingztrans_2Pyi)
        /*0050*/ 	.short	0x0380
        /*0052*/ 	.short	0x000c


	//----- nvinfo : EIATTR_SW_WAR
	.align		4
.L_435:
        /*0054*/ 	.byte	0x04, 0x36
        /*0056*/ 	.short	(.L_437 - .L_436)
.L_436:
        /*0058*/ 	.word	0x00000008
.L_437:


//--------------------- .nv.info._Z18realturingztrans_1Pyi --------------------------
	.section	.nv.info._Z18realturingztrans_1Pyi,"",@"SHT_CUDA_INFO"
	.sectionflags	@""
	.align	4


	//----- nvinfo : EIATTR_CUDA_API_VERSION
	.align		4
        /*0000*/ 	.byte	0x04, 0x37
        /*0002*/ 	.short	(.L_439 - .L_438)
.L_438:
        /*0004*/ 	.word	0x00000082


	//----- nvinfo : EIATTR_KPARAM_INFO
	.align		4
.L_439:
        /*0008*/ 	.byte	0x04, 0x17
        /*000a*/ 	.short	(.L_441 - .L_440)
.L_440:
        /*000c*/ 	.word	0x00000000
        /*0010*/ 	.short	0x0001
        /*0012*/ 	.short	0x0008
        /*0014*/ 	.byte	0x00, 0xf0, 0x11, 0x00


	//----- nvinfo : EIATTR_KPARAM_INFO
	.align		4
.L_441:
        /*0018*/ 	.byte	0x04, 0x17
        /*001a*/ 	.short	(.L_443 - .L_442)
.L_442:
        /*001c*/ 	.word	0x00000000
        /*0020*/ 	.short	0x0000
        /*0022*/ 	.short	0x0000
        /*0024*/ 	.byte	0x00, 0xf5, 0x21, 0x00


	//----- nvinfo : EIATTR_SPARSE_MMA_MASK
	.align		4
.L_443:
        /*0028*/ 	.byte	0x03, 0x50
        /*002a*/ 	.short	0x0000


	//----- nvinfo : EIATTR_MAXREG_COUNT
	.align		4
        /*002c*/ 	.byte	0x03, 0x1b
        /*002e*/ 	.short	0x00ff


	//----- nvinfo : EIATTR_MERCURY_ISA_VERSION
	.align		4
        /*0030*/ 	.byte	0x03, 0x5f
        /*0032*/ 	.short	0x0101


	//----- nvinfo : EIATTR_VRC_CTA_INIT_COUNT
	.align		4
        /*0034*/ 	.byte	0x02, 0x4a
	.zero		1
	.zero		1


	//----- nvinfo : EIATTR_EXIT_INSTR_OFFSETS
	.align		4
        /*0038*/ 	.byte	0x04, 0x1c
        /*003a*/ 	.short	(.L_445 - .L_444)


	//   ....[0]....
.L_444:
        /*003c*/ 	.word	0x00000070


	//   ....[1]....
        /*0040*/ 	.word	0x00000100


	//----- nvinfo : EIATTR_CBANK_PARAM_SIZE
	.align		4
.L_445:
        /*0044*/ 	.byte	0x03, 0x19
        /*0046*/ 	.short	0x000c


	//----- nvinfo : EIATTR_PARAM_CBANK
	.align		4
        /*0048*/ 	.byte	0x04, 0x0a
        /*004a*/ 	.short	(.L_447 - .L_446)
	.align		4
.L_446:
        /*004c*/ 	.word	index@(.nv.constant0._Z18realturingztrans_1Pyi)
        /*0050*/ 	.short	0x0380
        /*0052*/ 	.short	0x000c


	//----- nvinfo : EIATTR_SW_WAR
	.align		4
.L_447:
        /*0054*/ 	.byte	0x04, 0x36
        /*0056*/ 	.short	(.L_449 - .L_448)
.L_448:
        /*0058*/ 	.word	0x00000008
.L_449:


//--------------------- .nv.callgraph             --------------------------
	.section	.nv.callgraph,"",@"SHT_CUDA_CALLGRAPH"
	.align	4
	.sectionentsize	8
	.align		4
        /*0000*/ 	.word	0x00000000
	.align		4
        /*0004*/ 	.word	0xffffffff
	.align		4
        /*0008*/ 	.word	0x00000000
	.align		4
        /*000c*/ 	.word	0xfffffffe
	.align		4
        /*0010*/ 	.word	0x00000000
	.align		4
        /*0014*/ 	.word	0xfffffffd
	.align		4
        /*0018*/ 	.word	0x00000000
	.align		4
        /*001c*/ 	.word	0xfffffffc


//--------------------- .text._Z19realturingztrans_25Pyi --------------------------
	.section	.text._Z19realturingztrans_25Pyi,"ax",@progbits
	.align	128
        .global         _Z19realturingztrans_25Pyi
        .type           _Z19realturingztrans_25Pyi,@function
        .size           _Z19realturingztrans_25Pyi,(.L_x_25 - _Z19realturingztrans_25Pyi)
        .other          _Z19realturingztrans_25Pyi,@"STO_CUDA_ENTRY STV_DEFAULT"
_Z19realturingztrans_25Pyi:
.text._Z19realturingztrans_25Pyi:
[----:B------:R-:W-:Y:S01]  /*0000*/  LDC R1, c[0x0][0x37c] ;  /* 0x0000df00ff017b82 */ /* 0x000fe20000000800 */
[----:B------:R-:W0:Y:S07]  /*0010*/  S2R R0, SR_TID.X ;  /* 0x0000000000007919 */ /* 0x000e2e0000002100 */
[----:B------:R-:W0:Y:S01]  /*0020*/  S2UR UR4, SR_CTAID.X ;  /* 0x00000000000479c3 */ /* 0x000e220000002500 */
[----:B------:R-:W1:Y:S07]  /*0030*/  LDCU UR5, c[0x0][0x388] ;  /* 0x00007100ff0577ac */ /* 0x000e6e0008000800 */
[----:B------:R-:W0:Y:S02]  /*0040*/  LDC R7, c[0x0][0x360] ;  /* 0x0000d800ff077b82 */ /* 0x000e240000000800 */
[----:B0-----:R-:W-:-:S05]  /*0050*/  IMAD R7, R7, UR4, R0 ;  /* 0x0000000407077c24 */ /* 0x001fca000f8e0200 */
[----:B-1----:R-:W-:-:S13]  /*0060*/  ISETP.GE.AND P0, PT, R7, UR5, PT ;  /* 0x0000000507007c0c */ /* 0x002fda000bf06270 */
[----:B------:R-:W-:Y:S05]  /*0070*/  @P0 EXIT ;  /* 0x000000000000094d */ /* 0x000fea0003800000 */
[----:B------:R-:W0:Y:S01]  /*0080*/  LDC.64 R2, c[0x0][0x380] ;  /* 0x0000e000ff027b82 */ /* 0x000e220000000a00 */
[----:B------:R-:W1:Y:S01]  /*0090*/  LDCU.64 UR4, c[0x0][0x358] ;  /* 0x00006b00ff0477ac */ /* 0x000e620008000a00 */
[----:B0-----:R-:W-:-:S05]  /*00a0*/  IMAD.WIDE R2, R7, 0x8, R2 ;  /* 0x0000000807027825 */ /* 0x001fca00078e0202 */
[----:B-1----:R-:W2:Y:S01]  /*00b0*/  LDG.E.64 R4, desc[UR4][R2.64] ;  /* 0x0000000402047981 */ /* 0x002ea2000c1e1b00 */
[----:B------:R-:W-:-:S04]  /*00c0*/  LOP3.LUT R0, R7, 0x3f, RZ, 0xc0, !PT ;  /* 0x0000003f07007812 */ /* 0x000fc800078ec0ff */
[----:B------:R-:W-:-:S04]  /*00d0*/  SHF.R.S32.HI R7, RZ, R0, R7 ;  /* 0x00000000ff077219 */ /* 0x000fc80000011407 */
[----:B------:R-:W-:Y:S02]  /*00e0*/  SHF.R.S32.HI R9, RZ, 0x1f, R7 ;  /* 0x0000001fff097819 */ /* 0x000fe40000011407 */
[----:B--2---:R-:W-:Y:S02]  /*00f0*/  LOP3.LUT R4, R4, R7, RZ, 0x3c, !PT ;  /* 0x0000000704047212 */ /* 0x004fe400078e3cff */
[----:B------:R-:W-:-:S05]  /*0100*/  LOP3.LUT R5, R5, R9, RZ, 0x3c, !PT ;  /* 0x0000000905057212 */ /* 0x000fca00078e3cff */
[----:B------:R-:W-:Y:S01]  /*0110*/  STG.E.64 desc[UR4][R2.64], R4 ;  /* 0x0000000402007986 */ /* 0x000fe2000c101b04 */
[----:B------:R-:W-:Y:S05]  /*0120*/  EXIT ;  /* 0x000000000000794d */ /* 0x000fea0003800000 */
.L_x_0:
[----:B------:R-:W-:-:S00]  /*0130*/  BRA `(.L_x_0) ;  /* 0xfffffffc00fc7947 */ /* 0x000fc0000383ffff */
[----:B------:R-:W-:-:S00]  /*0140*/  NOP ;  /* 0x0000000000007918 */ /* 0x000fc00000000000 */
        /* <DEDUP_REMOVED lines=11> */
.L_x_25:


//--------------------- .text._Z19realturingztrans_24Pyi --------------------------
	.section	.text._Z19realturingztrans_24Pyi,"ax",@progbits
	.align	128
        .global         _Z19realturingztrans_24Pyi
        .type           _Z19realturingztrans_24Pyi,@function
        .size           _Z19realturingztrans_24Pyi,(.L_x_26 - _Z19realturingztrans_24Pyi)
        .other          _Z19realturingztrans_24Pyi,@"STO_CUDA_ENTRY STV_DEFAULT"
_Z19realturingztrans_24Pyi:
.text._Z19realturingztrans_24Pyi:
        /* <DEDUP_REMOVED lines=12> */
[----:B------:R-:W-:-:S04]  /*00c0*/  IMAD R7, R7, 0x3b, RZ ;  /* 0x0000003b07077824 */ /* 0x000fc800078e02ff */
[----:B------:R-:W-:-:S05]  /*00d0*/  IMAD.HI R0, R7, 0x2e8ba2e9, RZ ;  /* 0x2e8ba2e907007827 */ /* 0x000fca00078e02ff */
[----:B------:R-:W-:-:S04]  /*00e0*/  SHF.R.S32.HI R9, RZ, 0x1, R0 ;  /* 0x00000001ff097819 */ /* 0x000fc80000011400 */
[----:B------:R-:W-:-:S05]  /*00f0*/  LEA.HI R0, R0, R9, RZ, 0x1 ;  /* 0x0000000900007211 */ /* 0x000fca00078f08ff */
[----:B------:R-:W-:-:S05]  /*0100*/  IMAD R0, R0, -0xb, R7 ;  /* 0xfffffff500007824 */ /* 0x000fca00078e0207 */
[----:B------:R-:W-:-:S05]  /*0110*/  IADD3 R7, PT, PT, R0, 0x25, RZ ;  /* 0x0000002500077810 */ /* 0x000fca0007ffe0ff */
[-C--:B--2---:R-:W-:Y:S02]  /*0120*/  IMAD R9, R5, R7.reuse, RZ ;  /* 0x0000000705097224 */ /* 0x084fe400078e02ff */
[----:B------:R-:W-:-:S05]  /*0130*/  IMAD.WIDE.U32 R4, R4, R7, RZ ;  /* 0x0000000704047225 */ /* 0x000fca00078e00ff */
[----:B------:R-:W-:-:S05]  /*0140*/  IADD3 R5, PT, PT, R5, R9, RZ ;  /* 0x0000000905057210 */ /* 0x000fca0007ffe0ff */
[----:B------:R-:W-:Y:S01]  /*0150*/  STG.E.64 desc[UR4][R2.64], R4 ;  /* 0x0000000402007986 */ /* 0x000fe2000c101b04 */
[----:B------:R-:W-:Y:S05]  /*0160*/  EXIT ;  /* 0x000000000000794d */ /* 0x000fea0003800000 */
.L_x_1:
        /* <DEDUP_REMOVED lines=9> */
.L_x_26:


//--------------------- .text._Z19realturingztrans_23Pyi --------------------------
	.section	.text._Z19realturingztrans_23Pyi,"ax",@progbits
	.align	128
        .global         _Z19realturingztrans_23Pyi
        .type           _Z19realturingztrans_23Pyi,@function
        .size           _Z19realturingztrans_23Pyi,(.L_x_27 - _Z19realturingztrans_23Pyi)
        .other          _Z19realturingztrans_23Pyi,@"STO_CUDA_ENTRY STV_DEFAULT"
_Z19realturingztrans_23Pyi:
.text._Z19realturingztrans_23Pyi:
        /* <DEDUP_REMOVED lines=12> */
[----:B------:R-:W-:Y:S02]  /*00c0*/  SHF.R.S32.HI R9, RZ, 0x1f, R7 ;  /* 0x0000001fff097819 */ /* 0x000fe40000011407 */
[----:B--2---:R-:W-:-:S04]  /*00d0*/  IADD3 R4, P0, PT, -R7, R4, RZ ;  /* 0x0000000407047210 */ /* 0x004fc80007f1e1ff */
[----:B------:R-:W-:-:S05]  /*00e0*/  IADD3.X R5, PT, PT, R5, ~R9, RZ, P0, !PT ;  /* 0x8000000905057210 */ /* 0x000fca00007fe4ff */
[----:B------:R-:W-:Y:S01]  /*00f0*/  STG.E.64 desc[UR4][R2.64], R4 ;  /* 0x0000000402007986 */ /* 0x000fe2000c101b04 */
[----:B------:R-:W-:Y:S05]  /*0100*/  EXIT ;  /* 0x000000000000794d */ /* 0x000fea0003800000 */
.L_x_2:
        /* <DEDUP_REMOVED lines=15> */
.L_x_27:


//--------------------- .text._Z19realturingztrans_22Pyi --------------------------
	.section	.text._Z19realturingztrans_22Pyi,"ax",@progbits
	.align	128
        .global         _Z19realturingztrans_22Pyi
        .type           _Z19realturingztrans_22Pyi,@function
        .size           _Z19realturingztrans_22Pyi,(.L_x_28 - _Z19realturingztrans_22Pyi)
        .other          _Z19realturingztrans_22Pyi,@"STO_CUDA_ENTRY STV_DEFAULT"
_Z19realturingztrans_22Pyi:
.text._Z19realturingztrans_22Pyi:
        /* <DEDUP_REMOVED lines=12> */
[----:B------:R-:W-:-:S04]  /*00c0*/  SHF.L.W.U32 R7, R7, R7, RZ ;  /* 0x0000000707077219 */ /* 0x000fc80000000eff */
[----:B------:R-:W-:Y:S02]  /*00d0*/  SHF.R.S32.HI R9, RZ, 0x1f, R7 ;  /* 0x0000001fff097819 */ /* 0x000fe40000011407 */
[----:B--2---:R-:W-:Y:S02]  /*00e0*/  LOP3.LUT R4, R4, R7, RZ, 0x3c, !PT ;  /* 0x0000000704047212 */ /* 0x004fe400078e3cff */
[----:B------:R-:W-:-:S05]  /*00f0*/  LOP3.LUT R5, R5, R9, RZ, 0x3c, !PT ;  /* 0x0000000905057212 */ /* 0x000fca00078e3cff */
[----:B------:R-:W-:Y:S01]  /*0100*/  STG.E.64 desc[UR4][R2.64], R4 ;  /* 0x0000000402007986 */ /* 0x000fe2000c101b04 */
[----:B------:R-:W-:Y:S05]  /*0110*/  EXIT ;  /* 0x000000000000794d */ /* 0x000fea0003800000 */
.L_x_3:
        /* <DEDUP_REMOVED lines=14> */
.L_x_28:


//--------------------- .text._Z19realturingztrans_21Pyi --------------------------
	.section	.text._Z19realturingztrans_21Pyi,"ax",@progbits
	.align	128
        .global         _Z19realturingztrans_21Pyi
        .type           _Z19realturingztrans_21Pyi,@function
        .size           _Z19realturingztrans_21Pyi,(.L_x_29 - _Z19realturingztrans_21Pyi)
        .other          _Z19realturingztrans_21Pyi,@"STO_CUDA_ENTRY STV_DEFAULT"
_Z19realturingztrans_21Pyi:
.text._Z19realturingztrans_21Pyi:
        /* <DEDUP_REMOVED lines=12> */
[----:B------:R-:W-:-:S04]  /*00c0*/  IMAD R7, R7, R7, RZ ;  /* 0x0000000707077224 */ /* 0x000fc800078e02ff */
[----:B------:R-:W-:-:S05]  /*00d0*/  IMAD.HI.U32 R0, R7, 0x66666667, RZ ;  /* 0x6666666707007827 */ /* 0x000fca00078e00ff */
[----:B------:R-:W-:-:S05]  /*00e0*/  SHF.R.U32.HI R0, RZ, 0x1, R0 ;  /* 0x00000001ff007819 */ /* 0x000fca0000011600 */
[----:B------:R-:W-:-:S05]  /*00f0*/  IMAD R0, R0, -0x5, R7 ;  /* 0xfffffffb00007824 */ /* 0x000fca00078e0207 */
[----:B------:R-:W-:-:S05]  /*0100*/  IADD3 R7, PT, PT, R0, 0x1d, RZ ;  /* 0x0000001d00077810 */ /* 0x000fca0007ffe0ff */
[-C--:B--2---:R-:W-:Y:S02]  /*0110*/  IMAD R9, R5, R7.reuse, RZ ;  /* 0x0000000705097224 */ /* 0x084fe400078e02ff */
[----:B------:R-:W-:-:S05]  /*0120*/  IMAD.WIDE.U32 R4, R4, R7, RZ ;  /* 0x0000000704047225 */ /* 0x000fca00078e00ff */
[----:B------:R-:W-:-:S05]  /*0130*/  IADD3 R5, PT, PT, R5, R9, RZ ;  /* 0x0000000905057210 */ /* 0x000fca0007ffe0ff */
[----:B------:R-:W-:Y:S01]  /*0140*/  STG.E.64 desc[UR4][R2.64], R4 ;  /* 0x0000000402007986 */ /* 0x000fe2000c101b04 */
[----:B------:R-:W-:Y:S05]  /*0150*/  EXIT ;  /* 0x000000000000794d */ /* 0x000fea0003800000 */
.L_x_4:
        /* <DEDUP_REMOVED lines=10> */
.L_x_29:


//--------------------- .text._Z19realturingztrans_20Pyi --------------------------
	.section	.text._Z19realturingztrans_20Pyi,"ax",@progbits
	.align	128
        .global         _Z19realturingztrans_20Pyi
        .type           _Z19realturingztrans_20Pyi,@function
        .size           _Z19realturingztrans_20Pyi,(.L_x_30 - _Z19realturingztrans_20Pyi)
        .other          _Z19realturingztrans_20Pyi,@"STO_CUDA_ENTRY STV_DEFAULT"
_Z19realturingztrans_20Pyi:
.text._Z19realturingztrans_20Pyi:
        /* <DEDUP_REMOVED lines=12> */
[----:B------:R-:W-:-:S05]  /*00c0*/  IMAD R7, R7, 0x35, RZ ;  /* 0x0000003507077824 */ /* 0x000fca00078e02ff */
[----:B--2---:R-:W-:-:S04]  /*00d0*/  IADD3 R4, P0, PT, R7, R4, RZ ;  /* 0x0000000407047210 */ /* 0x004fc80007f1e0ff */
[----:B------:R-:W-:-:S05]  /*00e0*/  LEA.HI.X.SX32 R5, R7, R5, 0x1, P0 ;  /* 0x0000000507057211 */ /* 0x000fca00000f0eff */
[----:B------:R-:W-:Y:S01]  /*00f0*/  STG.E.64 desc[UR4][R2.64], R4 ;  /* 0x0000000402007986 */ /* 0x000fe2000c101b04 */
[----:B------:R-:W-:Y:S05]  /*0100*/  EXIT ;  /* 0x000000000000794d */ /* 0x000fea0003800000 */
.L_x_5:
        /* <DEDUP_REMOVED lines=15> */
.L_x_30:


//--------------------- .text._Z19realturingztrans_19Pyi --------------------------
	.section	.text._Z19realturingztrans_19Pyi,"ax",@progbits
	.align	128
        .global         _Z19realturingztrans_19Pyi
        .type           _Z19realturingztrans_19Pyi,@function
        .size           _Z19realturingztrans_19Pyi,(.L_x_31 - _Z19realturingztrans_19Pyi)
        .other          _Z19realturingztrans_19Pyi,@"STO_CUDA_ENTRY STV_DEFAULT"
_Z19realturingztrans_19Pyi:
.text._Z19realturingztrans_19Pyi:
        /* <DEDUP_REMOVED lines=19> */
.L_x_6:
        /* <DEDUP_REMOVED lines=13> */
.L_x_31:


//--------------------- .text._Z19realturingztrans_18Pyi --------------------------
	.section	.text._Z19realturingztrans_18Pyi,"ax",@progbits
	.align	128
        .global         _Z19realturingztrans_18Pyi
        .type           _Z19realturingztrans_18Pyi,@function
        .size           _Z19realturingztrans_18Pyi,(.L_x_32 - _Z19realturingztrans_18Pyi)
        .other          _Z19realturingztrans_18Pyi,@"STO_CUDA_ENTRY STV_DEFAULT"
_Z19realturingztrans_18Pyi:
.text._Z19realturingztrans_18Pyi:
        /* <DEDUP_REMOVED lines=23> */
.L_x_7:
        /* <DEDUP_REMOVED lines=9> */
.L_x_32:


//--------------------- .text._Z19realturingztrans_17Pyi --------------------------
	.section	.text._Z19realturingztrans_17Pyi,"ax",@progbits
	.align	128
        .global         _Z19realturingztrans_17Pyi
        .type           _Z19realturingztrans_17Pyi,@function
        .size           _Z19realturingztrans_17Pyi,(.L_x_33 - _Z19realturingztrans_17Pyi)
        .other          _Z19realturingztrans_17Pyi,@"STO_CUDA_ENTRY STV_DEFAULT"
_Z19realturingztrans_17Pyi:
.text._Z19realturingztrans_17Pyi:
        /* <DEDUP_REMOVED lines=17> */
.L_x_8:
        /* <DEDUP_REMOVED lines=15> */
.L_x_33:


//--------------------- .text._Z19realturingztrans_16Pyi --------------------------
	.section	.text._Z19realturingztrans_16Pyi,"ax",@progbits
	.align	128
        .global         _Z19realturingztrans_16Pyi
        .type           _Z19realturingztrans_16Pyi,@function
        .size           _Z19realturingztrans_16Pyi,(.L_x_34 - _Z19realturingztrans_16Pyi)
        .other          _Z19realturingztrans_16Pyi,@"STO_CUDA_ENTRY STV_DEFAULT"
_Z19realturingztrans_16Pyi:
.text._Z19realturingztrans_16Pyi:
        /* <DEDUP_REMOVED lines=13> */
[----:B------:R-:W-:-:S04]  /*00d0*/  SHF.L.U32 R7, R7, R0, RZ ;  /* 0x0000000007077219 */ /* 0x000fc800000006ff */
[----:B------:R-:W-:Y:S02]  /*00e0*/  SHF.R.S32.HI R9, RZ, 0x1f, R7 ;  /* 0x0000001fff097819 */ /* 0x000fe40000011407 */
[----:B--2---:R-:W-:Y:S02]  /*00f0*/  LOP3.LUT R4, R4, R7, RZ, 0x3c, !PT ;  /* 0x0000000704047212 */ /* 0x004fe400078e3cff */
[----:B------:R-:W-:-:S05]  /*0100*/  LOP3.LUT R5, R5, R9, RZ, 0x3c, !PT ;  /* 0x0000000905057212 */ /* 0x000fca00078e3cff */
[----:B------:R-:W-:Y:S01]  /*0110*/  STG.E.64 desc[UR4][R2.64], R4 ;  /* 0x0000000402007986 */ /* 0x000fe2000c101b04 */
[----:B------:R-:W-:Y:S05]  /*0120*/  EXIT ;  /* 0x000000000000794d */ /* 0x000fea0003800000 */
.L_x_9:
        /* <DEDUP_REMOVED lines=13> */
.L_x_34:


//--------------------- .text._Z19realturingztrans_15Pyi --------------------------
	.section	.text._Z19realturingztrans_15Pyi,"ax",@progbits
	.align	128
        .global         _Z19realturingztrans_15Pyi
        .type           _Z19realturingztrans_15Pyi,@function
        .size           _Z19realturingztrans_15Pyi,(.L_x_35 - _Z19realturingztrans_15Pyi)
        .other          _Z19realturingztrans_15Pyi,@"STO_CUDA_ENTRY STV_DEFAULT"
_Z19realturingztrans_15Pyi:
.text._Z19realturingztrans_15Pyi:
        /* <DEDUP_REMOVED lines=13> */
[----:B------:R-:W-:-:S05]  /*00d0*/  IMAD.HI.U32 R0, R7, -0x6db6db6d, RZ ;  /* 0x9249249307007827 */ /* 0x000fca00078e00ff */
        /* <DEDUP_REMOVED lines=8> */
.L_x_10:
        /* <DEDUP_REMOVED lines=10> */
.L_x_35:


//--------------------- .text._Z19realturingztrans_14Pyi --------------------------
	.section	.text._Z19realturingztrans_14Pyi,"ax",@progbits
	.align	128
        .global         _Z19realturingztrans_14Pyi
        .type           _Z19realturingztrans_14Pyi,@function
        .size           _Z19realturingztrans_14Pyi,(.L_x_36 - _Z19realturingztrans_14Pyi)
        .other          _Z19realturingztrans_14Pyi,@"STO_CUDA_ENTRY STV_DEFAULT"
_Z19realturingztrans_14Pyi:
.text._Z19realturingztrans_14Pyi:
        /* <DEDUP_REMOVED lines=17> */
.L_x_11:
        /* <DEDUP_REMOVED lines=15> */
.L_x_36:


//--------------------- .text._Z19realturingztrans_13Pyi --------------------------
	.section	.text._Z19realturingztrans_13Pyi,"ax",@progbits
	.align	128
        .global         _Z19realturingztrans_13Pyi
        .type           _Z19realturingztrans_13Pyi,@function
        .size           _Z19realturingztrans_13Pyi,(.L_x_37 - _Z19realturingztrans_13Pyi)
        .other          _Z19realturingztrans_13Pyi,@"STO_CUDA_ENTRY STV_DEFAULT"
_Z19realturingztrans_13Pyi:
.text._Z19realturingztrans_13Pyi:
        /* <DEDUP_REMOVED lines=19> */
.L_x_12:
        /* <DEDUP_REMOVED lines=13> */
.L_x_37:


//--------------------- .text._Z19realturingztrans_12Pyi --------------------------
	.section	.text._Z19realturingztrans_12Pyi,"ax",@progbits
	.align	128
        .global         _Z19realturingztrans_12Pyi
        .type           _Z19realturingztrans_12Pyi,@function
        .size           _Z19realturingztrans_12Pyi,(.L_x_38 - _Z19realturingztrans_12Pyi)
        .other          _Z19realturingztrans_12Pyi,@"STO_CUDA_ENTRY STV_DEFAULT"
_Z19realturingztrans_12Pyi:
.text._Z19realturingztrans_12Pyi:
        /* <DEDUP_REMOVED lines=17> */
[----:B------:R-:W-:-:S04]  /*0110*/  IADD3 R7, PT, PT, R0, 0x5, RZ ;  /* 0x0000000500077810 */ /* 0x000fc80007ffe0ff */
[----:B------:R-:W-:Y:S01]  /*0120*/  SHF.R.S32.HI R9, RZ, 0x1f, R7 ;  /* 0x0000001fff097819 */ /* 0x000fe20000011407 */
[-C--:B--2---:R-:W-:Y:S02]  /*0130*/  IMAD R0, R5, R7.reuse, RZ ;  /* 0x0000000705007224 */ /* 0x084fe400078e02ff */
[----:B------:R-:W-:-:S04]  /*0140*/  IMAD.WIDE.U32 R6, R4, R7, RZ ;  /* 0x0000000704067225 */ /* 0x000fc800078e00ff */
[----:B------:R-:W-:-:S05]  /*0150*/  IMAD R9, R4, R9, R0 ;  /* 0x0000000904097224 */ /* 0x000fca00078e0200 */
[----:B------:R-:W-:-:S05]  /*0160*/  IADD3 R7, PT, PT, R7, R9, RZ ;  /* 0x0000000907077210 */ /* 0x000fca0007ffe0ff */
[----:B------:R-:W-:Y:S01]  /*0170*/  STG.E.64 desc[UR4][R2.64], R6 ;  /* 0x0000000602007986 */ /* 0x000fe2000c101b04 */
[----:B------:R-:W-:Y:S05]  /*0180*/  EXIT ;  /* 0x000000000000794d */ /* 0x000fea0003800000 */
.L_x_13:
        /* <DEDUP_REMOVED lines=15> */
.L_x_38:


//--------------------- .text._Z19realturingztrans_11Pyi --------------------------
	.section	.text._Z19realturingztrans_11Pyi,"ax",@progbits
	.align	128
        .global         _Z19realturingztrans_11Pyi
        .type           _Z19realturingztrans_11Pyi,@function
        .size           _Z19realturingztrans_11Pyi,(.L_x_39 - _Z19realturingztrans_11Pyi)
        .other          _Z19realturingztrans_11Pyi,@"STO_CUDA_ENTRY STV_DEFAULT"
_Z19realturingztrans_11Pyi:
.text._Z19realturingztrans_11Pyi:
        /* <DEDUP_REMOVED lines=17> */
.L_x_14:
        /* <DEDUP_REMOVED lines=15> */
.L_x_39:


//--------------------- .text._Z19realturingztrans_10Pyi --------------------------
	.section	.text._Z19realturingztrans_10Pyi,"ax",@progbits
	.align	128
        .global         _Z19realturingztrans_10Pyi
        .type           _Z19realturingztrans_10Pyi,@function
        .size           _Z19realturingztrans_10Pyi,(.L_x_40 - _Z19realturingztrans_10Pyi)
        .other          _Z19realturingztrans_10Pyi,@"STO_CUDA_ENTRY STV_DEFAULT"
_Z19realturingztrans_10Pyi:
.text._Z19realturingztrans_10Pyi:
        /* <DEDUP_REMOVED lines=18> */
.L_x_15:
        /* <DEDUP_REMOVED lines=14> */
.L_x_40:


//--------------------- .text._Z18realturingztrans_9Pyi --------------------------
	.section	.text._Z18realturingztrans_9Pyi,"ax",@progbits
	.align	128
        .global         _Z18realturingztrans_9Pyi
        .type           _Z18realturingztrans_9Pyi,@function
        .size           _Z18realturingztrans_9Pyi,(.L_x_41 - _Z18realturingztrans_9Pyi)
        .other          _Z18realturingztrans_9Pyi,@"STO_CUDA_ENTRY STV_DEFAULT"
_Z18realturingztrans_9Pyi:
.text._Z18realturingztrans_9Pyi:
        /* <DEDUP_REMOVED lines=22> */
.L_x_16:
        /* <DEDUP_REMOVED lines=10> */
.L_x_41:


//--------------------- .text._Z18realturingztrans_8Pyi --------------------------
	.section	.text._Z18realturingztrans_8Pyi,"ax",@progbits
	.align	128
        .global         _Z18realturingztrans_8Pyi
        .type           _Z18realturingztrans_8Pyi,@function
        .size           _Z18realturingztrans_8Pyi,(.L_x_42 - _Z18realturingztrans_8Pyi)
        .other          _Z18realturingztrans_8Pyi,@"STO_CUDA_ENTRY STV_DEFAULT"
_Z18realturingztrans_8Pyi:
.text._Z18realturingztrans_8Pyi:
        /* <DEDUP_REMOVED lines=17> */
.L_x_17:
        /* <DEDUP_REMOVED lines=15> */
.L_x_42:


//--------------------- .text._Z18realturingztrans_7Pyi --------------------------
	.section	.text._Z18realturingztrans_7Pyi,"ax",@progbits
	.align	128
        .global         _Z18realturingztrans_7Pyi
        .type           _Z18realturingztrans_7Pyi,@function
        .size           _Z18realturingztrans_7Pyi,(.L_x_43 - _Z18realturingztrans_7Pyi)
        .other          _Z18realturingztrans_7Pyi,@"STO_CUDA_ENTRY STV_DEFAULT"
_Z18realturingztrans_7Pyi:
.text._Z18realturingztrans_7Pyi:
        /* <DEDUP_REMOVED lines=19> */
.L_x_18:
        /* <DEDUP_REMOVED lines=13> */
.L_x_43:


//--------------------- .text._Z18realturingztrans_6Pyi --------------------------
	.section	.text._Z18realturingztrans_6Pyi,"ax",@progbits
	.align	128
        .global         _Z18realturingztrans_6Pyi
        .type           _Z18realturingztrans_6Pyi,@function
        .size           _Z18realturingztrans_6Pyi,(.L_x_44 - _Z18realturingztrans_6Pyi)
        .other          _Z18realturingztrans_6Pyi,@"STO_CUDA_ENTRY STV_DEFAULT"
_Z18realturingztrans_6Pyi:
.text._Z18realturingztrans_6Pyi:
        /* <DEDUP_REMOVED lines=12> */
[----:B------:R-:W-:-:S04]  /*00c0*/  IADD3 R9, P0, PT, RZ, R7, RZ ;  /* 0x00000007ff097210 */ /* 0x000fc80007f1e0ff */
[----:B------:R-:W-:Y:S01]  /*00d0*/  LEA.HI.X.SX32 R11, R7, 0x1, 0x1, P0 ;  /* 0x00000001070b7811 */ /* 0x000fe200000f0eff */
[-C--:B--2---:R-:W-:Y:S02]  /*00e0*/  IMAD R0, R5, R9.reuse, RZ ;  /* 0x0000000905007224 */ /* 0x084fe400078e02ff */
[----:B------:R-:W-:-:S04]  /*00f0*/  IMAD.WIDE.U32 R6, R4, R9, RZ ;  /* 0x0000000904067225 */ /* 0x000fc800078e00ff */
[----:B------:R-:W-:-:S05]  /*0100*/  IMAD R11, R4, R11, R0 ;  /* 0x0000000b040b7224 */ /* 0x000fca00078e0200 */
[----:B------:R-:W-:-:S05]  /*0110*/  IADD3 R7, PT, PT, R7, R11, RZ ;  /* 0x0000000b07077210 */ /* 0x000fca0007ffe0ff */
[----:B------:R-:W-:Y:S01]  /*0120*/  STG.E.64 desc[UR4][R2.64], R6 ;  /* 0x0000000602007986 */ /* 0x000fe2000c101b04 */
[----:B------:R-:W-:Y:S05]  /*0130*/  EXIT ;  /* 0x000000000000794d */ /* 0x000fea0003800000 */
.L_x_19:
        /* <DEDUP_REMOVED lines=12> */
.L_x_44:


//--------------------- .text._Z18realturingztrans_5Pyi --------------------------
	.section	.text._Z18realturingztrans_5Pyi,"ax",@progbits
	.align	128
        .global         _Z18realturingztrans_5Pyi
        .type           _Z18realturingztrans_5Pyi,@function
        .size           _Z18realturingztrans_5Pyi,(.L_x_45 - _Z18realturingztrans_5Pyi)
        .other          _Z18realturingztrans_5Pyi,@"STO_CUDA_ENTRY STV_DEFAULT"
_Z18realturingztrans_5Pyi:
.text._Z18realturingztrans_5Pyi:
        /* <DEDUP_REMOVED lines=16> */
[----:B--2---:R-:W-:-:S04]  /*0100*/  IADD3 R4, P0, PT, -R7, R4, RZ ;  /* 0x0000000407047210 */ /* 0x004fc80007f1e1ff */
[----:B------:R-:W-:-:S05]  /*0110*/  IADD3.X R5, PT, PT, R5, -0x1, RZ, P0, !PT ;  /* 0xffffffff05057810 */ /* 0x000fca00007fe4ff */
[----:B------:R-:W-:Y:S01]  /*0120*/  STG.E.64 desc[UR4][R2.64], R4 ;  /* 0x0000000402007986 */ /* 0x000fe2000c101b04 */
[----:B------:R-:W-:Y:S05]  /*0130*/  EXIT ;  /* 0x000000000000794d */ /* 0x000fea0003800000 */
.L_x_20:
        /* <DEDUP_REMOVED lines=12> */
.L_x_45:


//--------------------- .text._Z18realturingztrans_4Pyi --------------------------
	.section	.text._Z18realturingztrans_4Pyi,"ax",@progbits
	.align	128
        .global         _Z18realturingztrans_4Pyi
        .type           _Z18realturingztrans_4Pyi,@function
        .size           _Z18realturingztrans_4Pyi,(.L_x_46 - _Z18realturingztrans_4Pyi)
        .other          _Z18realturingztrans_4Pyi,@"STO_CUDA_ENTRY STV_DEFAULT"
_Z18realturingztrans_4Pyi:
.text._Z18realturingztrans_4Pyi:
        /* <DEDUP_REMOVED lines=12> */
[--C-:B------:R-:W-:Y:S02]  /*00c0*/  SHF.R.S32.HI R9, RZ, 0x1f, R7.reuse ;  /* 0x0000001fff097819 */ /* 0x100fe40000011407 */
[----:B--2---:R-:W-:-:S04]  /*00d0*/  IADD3 R4, P0, P1, R4, RZ, -R7 ;  /* 0x000000ff04047210 */ /* 0x004fc8000791e807 */
[----:B------:R-:W-:-:S05]  /*00e0*/  IADD3.X R5, PT, PT, R5, 0x1, ~R9, P0, P1 ;  /* 0x0000000105057810 */ /* 0x000fca00007e2c09 */
[----:B------:R-:W-:Y:S01]  /*00f0*/  STG.E.64 desc[UR4][R2.64], R4 ;  /* 0x0000000402007986 */ /* 0x000fe2000c101b04 */
[----:B------:R-:W-:Y:S05]  /*0100*/  EXIT ;  /* 0x000000000000794d */ /* 0x000fea0003800000 */
.L_x_21:
        /* <DEDUP_REMOVED lines=15> */
.L_x_46:


//--------------------- .text._Z18realturingztrans_3Pyi --------------------------
	.section	.text._Z18realturingztrans_3Pyi,"ax",@progbits
	.align	128
        .global         _Z18realturingztrans_3Pyi
        .type           _Z18realturingztrans_3Pyi,@function
        .size           _Z18realturingztrans_3Pyi,(.L_x_47 - _Z18realturingztrans_3Pyi)
        .other          _Z18realturingztrans_3Pyi,@"STO_CUDA_ENTRY STV_DEFAULT"
_Z18realturingztrans_3Pyi:
.text._Z18realturingztrans_3Pyi:
        /* <DEDUP_REMOVED lines=19> */
.L_x_22:
        /* <DEDUP_REMOVED lines=13> */
.L_x_47:


//--------------------- .text._Z18realturingztrans_2Pyi --------------------------
	.section	.text._Z18realturingztrans_2Pyi,"ax",@progbits
	.align	128
        .global         _Z18realturingztrans_2Pyi
        .type           _Z18realturingztrans_2Pyi,@function
        .size           _Z18realturingztrans_2Pyi,(.L_x_48 - _Z18realturingztrans_2Pyi)
        .other          _Z18realturingztrans_2Pyi,@"STO_CUDA_ENTRY STV_DEFAULT"
_Z18realturingztrans_2Pyi:
.text._Z18realturingztrans_2Pyi:
        /* <DEDUP_REMOVED lines=22> */
.L_x_23:
        /* <DEDUP_REMOVED lines=10> */
.L_x_48:


//--------------------- .text._Z18realturingztrans_1Pyi --------------------------
	.section	.text._Z18realturingztrans_1Pyi,"ax",@progbits
	.align	128
        .global         _Z18realturingztrans_1Pyi
        .type           _Z18realturingztrans_1Pyi,@function
        .size           _Z18realturingztrans_1Pyi,(.L_x_49 - _Z18realturingztrans_1Pyi)
        .other          _Z18realturingztrans_1Pyi,@"STO_CUDA_ENTRY STV_DEFAULT"
_Z18realturingztrans_1Pyi:
.text._Z18realturingztrans_1Pyi:
        /* <DEDUP_REMOVED lines=12> */
[----:B------:R-:W-:-:S05]  /*00c0*/  IMAD R7, R7, R7, RZ ;  /* 0x0000000707077224 */ /* 0x000fca00078e02ff */
[----:B--2---:R-:W-:-:S04]  /*00d0*/  IADD3 R4, P0, PT, R7, R4, RZ ;  /* 0x0000000407047210 */ /* 0x004fc80007f1e0ff */
[----:B------:R-:W-:-:S05]  /*00e0*/  IADD3.X R5, PT, PT, RZ, R5, RZ, P0, !PT ;  /* 0x00000005ff057210 */ /* 0x000fca00007fe4ff */
[----:B------:R-:W-:Y:S01]  /*00f0*/  STG.E.64 desc[UR4][R2.64], R4 ;  /* 0x0000000402007986 */ /* 0x000fe2000c101b04 */
[----:B------:R-:W-:Y:S05]  /*0100*/  EXIT ;  /* 0x000000000000794d */ /* 0x000fea0003800000 */
.L_x_24:
        /* <DEDUP_REMOVED lines=15> */
.L_x_49:


//--------------------- .nv.shared.reserved.0     --------------------------
	.section	.nv.shared.reserved.0,"aw",@nobits
	.weak		__nv_reservedSMEM_offset_0_alias
	.size		__nv_reservedSMEM_offset_0_alias, 0, 64
	.other		__nv_reservedSMEM_offset_0_alias,@"STO_CUDA_RESERVED_SHARED STV_DEFAULT"
__nv_reservedSMEM_offset_0_alias:
	.zero		0
	.zero		64


//--------------------- .nv.constant0._Z19realturingztrans_25Pyi --------------------------
	.section	.nv.constant0._Z19realturingztrans_25Pyi,"a",@progbits
	.sectionflags	@""
	.align	4
.nv.constant0._Z19realturingztrans_25Pyi:
	.zero		908


//--------------------- .nv.constant0._Z19realturingztrans_24Pyi --------------------------
	.section	.nv.constant0._Z19realturingztrans_24Pyi,"a",@progbits
	.sectionflags	@""
	.align	4
.nv.constant0._Z19realturingztrans_24Pyi:
	.zero		908


//--------------------- .nv.constant0._Z19realturingztrans_23Pyi --------------------------
	.section	.nv.constant0._Z19realturingztrans_23Pyi,"a",@progbits
	.sectionflags	@""
	.align	4
.nv.constant0._Z19realturingztrans_23Pyi:
	.zero		908


//--------------------- .nv.constant0._Z19realturingztrans_22Pyi --------------------------
	.section	.nv.constant0._Z19realturingztrans_22Pyi,"a",@progbits
	.sectionflags	@""
	.align	4
.nv.constant0._Z19realturingztrans_22Pyi:
	.zero		908


//--------------------- .nv.constant0._Z19realturingztrans_21Pyi --------------------------
	.section	.nv.constant0._Z19realturingztrans_21Pyi,"a",@progbits
	.sectionflags	@""
	.align	4
.nv.constant0._Z19realturingztrans_21Pyi:
	.zero		908


//--------------------- .nv.constant0._Z19realturingztrans_20Pyi --------------------------
	.section	.nv.constant0._Z19realturingztrans_20Pyi,"a",@progbits
	.sectionflags	@""
	.align	4
.nv.constant0._Z19realturingztrans_20Pyi:
	.zero		908


//--------------------- .nv.constant0._Z19realturingztrans_19Pyi --------------------------
	.section	.nv.constant0._Z19realturingztrans_19Pyi,"a",@progbits
	.sectionflags	@""
	.align	4
.nv.constant0._Z19realturingztrans_19Pyi:
	.zero		908


//--------------------- .nv.constant0._Z19realturingztrans_18Pyi --------------------------
	.section	.nv.constant0._Z19realturingztrans_18Pyi,"a",@progbits
	.sectionflags	@""
	.align	4
.nv.constant0._Z19realturingztrans_18Pyi:
	.zero		908


//--------------------- .nv.constant0._Z19realturingztrans_17Pyi --------------------------
	.section	.nv.constant0._Z19realturingztrans_17Pyi,"a",@progbits
	.sectionflags	@""
	.align	4
.nv.constant0._Z19realturingztrans_17Pyi:
	.zero		908


//--------------------- .nv.constant0._Z19realturingztrans_16Pyi --------------------------
	.section	.nv.constant0._Z19realturingztrans_16Pyi,"a",@progbits
	.sectionflags	@""
	.align	4
.nv.constant0._Z19realturingztrans_16Pyi:
	.zero		908


//--------------------- .nv.constant0._Z19realturingztrans_15Pyi --------------------------
	.section	.nv.constant0._Z19realturingztrans_15Pyi,"a",@progbits
	.sectionflags	@""
	.align	4
.nv.constant0._Z19realturingztrans_15Pyi:
	.zero		908


//--------------------- .nv.constant0._Z19realturingztrans_14Pyi --------------------------
	.section	.nv.constant0._Z19realturingztrans_14Pyi,"a",@progbits
	.sectionflags	@""
	.align	4
.nv.constant0._Z19realturingztrans_14Pyi:
	.zero		908


//--------------------- .nv.constant0._Z19realturingztrans_13Pyi --------------------------
	.section	.nv.constant0._Z19realturingztrans_13Pyi,"a",@progbits
	.sectionflags	@""
	.align	4
.nv.constant0._Z19realturingztrans_13Pyi:
	.zero		908


//--------------------- .nv.constant0._Z19realturingztrans_12Pyi --------------------------
	.section	.nv.constant0._Z19realturingztrans_12Pyi,"a",@progbits
	.sectionflags	@""
	.align	4
.nv.constant0._Z19realturingztrans_12Pyi:
	.zero		908


//--------------------- .nv.constant0._Z19realturingztrans_11Pyi --------------------------
	.section	.nv.constant0._Z19realturingztrans_11Pyi,"a",@progbits
	.sectionflags	@""
	.align	4
.nv.constant0._Z19realturingztrans_11Pyi:
	.zero		908


//--------------------- .nv.constant0._Z19realturingztrans_10Pyi --------------------------
	.section	.nv.constant0._Z19realturingztrans_10Pyi,"a",@progbits
	.sectionflags	@""
	.align	4
.nv.constant0._Z19realturingztrans_10Pyi:
	.zero		908


//--------------------- .nv.constant0._Z18realturingztrans_9Pyi --------------------------
	.section	.nv.constant0._Z18realturingztrans_9Pyi,"a",@progbits
	.sectionflags	@""
	.align	4
.nv.constant0._Z18realturingztrans_9Pyi:
	.zero		908


//--------------------- .nv.constant0._Z18realturingztrans_8Pyi --------------------------
	.section	.nv.constant0._Z18realturingztrans_8Pyi,"a",@progbits
	.sectionflags	@""
	.align	4
.nv.constant0._Z18realturingztrans_8Pyi:
	.zero		908


//--------------------- .nv.constant0._Z18realturingztrans_7Pyi --------------------------
	.section	.nv.constant0._Z18realturingztrans_7Pyi,"a",@progbits
	.sectionflags	@""
	.align	4
.nv.constant0._Z18realturingztrans_7Pyi:
	.zero		908


//--------------------- .nv.constant0._Z18realturingztrans_6Pyi --------------------------
	.section	.nv.constant0._Z18realturingztrans_6Pyi,"a",@progbits
	.sectionflags	@""
	.align	4
.nv.constant0._Z18realturingztrans_6Pyi:
	.zero		908


//--------------------- .nv.constant0._Z18realturingztrans_5Pyi --------------------------
	.section	.nv.constant0._Z18realturingztrans_5Pyi,"a",@progbits
	.sectionflags	@""
	.align	4
.nv.constant0._Z18realturingztrans_5Pyi:
	.zero		908


//--------------------- .nv.constant0._Z18realturingztrans_4Pyi --------------------------
	.section	.nv.constant0._Z18realturingztrans_4Pyi,"a",@progbits
	.sectionflags	@""
	.align	4
.nv.constant0._Z18realturingztrans_4Pyi:
	.zero		908


//--------------------- .nv.constant0._Z18realturingztrans_3Pyi --------------------------
	.section	.nv.constant0._Z18realturingztrans_3Pyi,"a",@progbits
	.sectionflags	@""
	.align	4
.nv.constant0._Z18realturingztrans_3Pyi:
	.zero		908


//--------------------- .nv.constant0._Z18realturingztrans_2Pyi --------------------------
	.section	.nv.constant0._Z18realturingztrans_2Pyi,"a",@progbits
	.sectionflags	@""
	.align	4
.nv.constant0._Z18realturingztrans_2Pyi:
	.zero		908


//--------------------- .nv.constant0._Z18realturingztrans_1Pyi --------------------------
	.section	.nv.constant0._Z18realturingztrans_1Pyi,"a",@progbits
	.sectionflags	@""
	.align	4
.nv.constant0._Z18realturingztrans_1Pyi:
	.zero		908


//--------------------- SYMBOLS --------------------------

	.type		.nv.reservedSmem.offset0,@object
	.size		.nv.reservedSmem.offset0,0x4
